def attn_fwd(
    Q,
    K,
    V,
    Out,
    Lse,
    sm_scale,
    stride_qz,
    stride_qh,
    stride_qm,
    stride_qk,
    stride_kz,
    stride_kh,
    stride_kn,
    stride_kk,
    stride_vz,
    stride_vh,
    stride_vn,
    stride_vk,
    stride_oz,
    stride_oh,
    stride_om,
    stride_ok,
    seqlen_q,
    seqlen_k,
    BLOCK_M: tl.constexpr,
    BLOCK_N: tl.constexpr,
    HEAD_DIM: tl.constexpr,
    CAUSAL: tl.constexpr,
):
    start_m = tl.program_id(0)
    off_hz = tl.program_id(1)
    q_off = off_hz * stride_qh
    k_off = off_hz * stride_kh
    v_off = off_hz * stride_vh
    offs_m = start_m * BLOCK_M + tl.arange(0, BLOCK_M)
    offs_d = tl.arange(0, HEAD_DIM)
    offs_n = tl.arange(0, BLOCK_N)
    q_ptrs = Q + q_off + offs_m[:, None] * stride_qm + offs_d[None, :] * stride_qk
    k_ptrs = K + k_off + offs_d[:, None] * stride_kk + offs_n[None, :] * stride_kn
    v_ptrs = V + v_off + offs_n[:, None] * stride_vn + offs_d[None, :] * stride_vk
    m_i = tl.full([BLOCK_M], float("-inf"), dtype=tl.float32)
    l_i = tl.zeros([BLOCK_M], dtype=tl.float32) + 1.0
    acc = tl.zeros([BLOCK_M, HEAD_DIM], dtype=tl.float32)
    q = tl.load(q_ptrs)
    acc, l_i, m_i = _attn_fwd_inner(
        acc,
        l_i,
        m_i,
        q,
        k_ptrs,
        v_ptrs,
        sm_scale,
        stride_kn,
        stride_vn,
        start_m,
        seqlen_k,
        BLOCK_M,
        BLOCK_N,
        HEAD_DIM,
        CAUSAL,
    )
    acc = acc / l_i[:, None]
    lse = m_i + tl.math.log2(l_i) / 1.4426950408889634
    o_ptrs = (
        Out
        + off_hz * stride_oh
        + offs_m[:, None] * stride_om
        + offs_d[None, :] * stride_ok
    )
    tl.store(o_ptrs, acc.to(Out.dtype.element_ty))
    tl.store(Lse + off_hz * seqlen_q + offs_m, lse)

# config = {"BLOCK_M": 32, "BLOCK_N": 128, "HEAD_DIM": 32, "arch": "sm_100", "causal": true, "dtype": "bf16", "num_stages": 2, "num_warps": 8}
# arch = sm_100


// ===== COMPILED SASS (sm_100a) =====

	.target	sm_100a

	.elftype	@"ET_EXEC"


//--------------------- .note.nv.tkinfo           --------------------------
	.section	.note.nv.tkinfo,"",@"SHT_NOTE"
	.sectionflags	@"SHF_NOTE_NV_TKINFO"
	.tkinfo
        /*0018*/ 	.word	0x00000081
        /*0030*/ 	.string	""
        /*0030*/ 	.string	"ptxas-blackwell"
        /*0030*/ 	.string	"Cuda compilation tools, release 12.9, V12.9.86"
        /*0030*/ 	.string	"Build cuda_12.9.r12.9/compiler.36037853_0"
        /*0030*/ 	.string	"-v  -suppress-debug-info  -lineinfo  -arch sm_100a "



//--------------------- .note.nv.cuver            --------------------------
	.section	.note.nv.cuver,"",@"SHT_NOTE"
	.sectionflags	@"SHF_NOTE_NV_CUVER"
        /*0018*/ 	.short	0x0001
        /*001a*/ 	.short	0x0064
        /*001c*/ 	.short	0x0001
        /*001e*/ 	.short	0x0000
        /*0020*/ 	.short	0x0001
        /*0022*/ 	.short	0x0000


//--------------------- .nv.info                  --------------------------
	.section	.nv.info,"",@"SHT_CUDA_INFO"
	.align	4


	//----- nvinfo : EIATTR_REGCOUNT
	.align		4
        /*0000*/ 	.byte	0x04, 0x2f
        /*0002*/ 	.short	(.L_2 - .L_1)
	.align		4
.L_1:
        /*0004*/ 	.word	index@(attn_fwd)
        /*0008*/ 	.word	0x000000f2


	//----- nvinfo : EIATTR_FRAME_SIZE
	.align		4
.L_2:
        /*000c*/ 	.byte	0x04, 0x11
        /*000e*/ 	.short	(.L_4 - .L_3)
	.align		4
.L_3:
        /*0010*/ 	.word	index@(attn_fwd)
        /*0014*/ 	.word	0x00000000


	//----- nvinfo : EIATTR_MIN_STACK_SIZE
	.align		4
.L_4:
        /*0018*/ 	.byte	0x04, 0x12
        /*001a*/ 	.short	(.L_6 - .L_5)
	.align		4
.L_5:
        /*001c*/ 	.word	index@(attn_fwd)
        /*0020*/ 	.word	0x00000000
.L_6:


//--------------------- .nv.info.attn_fwd         --------------------------
	.section	.nv.info.attn_fwd,"",@"SHT_CUDA_INFO"
	.sectionflags	@""
	.align	4


	//----- nvinfo : EIATTR_CUDA_API_VERSION
	.align		4
        /*0000*/ 	.byte	0x04, 0x37
        /*0002*/ 	.short	(.L_8 - .L_7)
.L_7:
        /*0004*/ 	.word	0x00000081


	//----- nvinfo : EIATTR_KPARAM_INFO
	.align		4
.L_8:
        /*0008*/ 	.byte	0x04, 0x17
        /*000a*/ 	.short	(.L_10 - .L_9)
.L_9:
        /*000c*/ 	.word	0x00000000
        /*0010*/ 	.short	0x0019
        /*0012*/ 	.short	0x0080
        /*0014*/ 	.byte	0x00, 0xf4, 0x21, 0x00


	//----- nvinfo : EIATTR_KPARAM_INFO
	.align		4
.L_10:
        /*0018*/ 	.byte	0x04, 0x17
        /*001a*/ 	.short	(.L_12 - .L_11)
.L_11:
        /*001c*/ 	.word	0x00000000
        /*0020*/ 	.short	0x0018
        /*0022*/ 	.short	0x0078
        /*0024*/ 	.byte	0x00, 0xf4, 0x21, 0x00


	//----- nvinfo : EIATTR_KPARAM_INFO
	.align		4
.L_12:
        /*0028*/ 	.byte	0x04, 0x17
        /*002a*/ 	.short	(.L_14 - .L_13)
.L_13:
        /*002c*/ 	.word	0x00000000
        /*0030*/ 	.short	0x0017
        /*0032*/ 	.short	0x0070
        /*0034*/ 	.byte	0x00, 0xf0, 0x11, 0x00


	//----- nvinfo : EIATTR_KPARAM_INFO
	.align		4
.L_14:
        /*0038*/ 	.byte	0x04, 0x17
        /*003a*/ 	.short	(.L_16 - .L_15)
.L_15:
        /*003c*/ 	.word	0x00000000
        /*0040*/ 	.short	0x0016
        /*0042*/ 	.short	0x006c
        /*0044*/ 	.byte	0x00, 0xf0, 0x11, 0x00


	//----- nvinfo : EIATTR_KPARAM_INFO
	.align		4
.L_16:
        /*0048*/ 	.byte	0x04, 0x17
        /*004a*/ 	.short	(.L_18 - .L_17)
.L_17:
        /*004c*/ 	.word	0x00000000
        /*0050*/ 	.short	0x0015
        /*0052*/ 	.short	0x0068
        /*0054*/ 	.byte	0x00, 0xf0, 0x11, 0x00


	//----- nvinfo : EIATTR_KPARAM_INFO
	.align		4
.L_18:
        /*0058*/ 	.byte	0x04, 0x17
        /*005a*/ 	.short	(.L_20 - .L_19)
.L_19:
        /*005c*/ 	.word	0x00000000
        /*0060*/ 	.short	0x0014
        /*0062*/ 	.short	0x0064
        /*0064*/ 	.byte	0x00, 0xf0, 0x11, 0x00


	//----- nvinfo : EIATTR_KPARAM_INFO
	.align		4
.L_20:
        /*0068*/ 	.byte	0x04, 0x17
        /*006a*/ 	.short	(.L_22 - .L_21)
.L_21:
        /*006c*/ 	.word	0x00000000
        /*0070*/ 	.short	0x0013
        /*0072*/ 	.short	0x0060
        /*0074*/ 	.byte	0x00, 0xf0, 0x11, 0x00


	//----- nvinfo : EIATTR_KPARAM_INFO
	.align		4
.L_22:
        /*0078*/ 	.byte	0x04, 0x17
        /*007a*/ 	.short	(.L_24 - .L_23)
.L_23:
        /*007c*/ 	.word	0x00000000
        /*0080*/ 	.short	0x0012
        /*0082*/ 	.short	0x005c
        /*0084*/ 	.byte	0x00, 0xf0, 0x11, 0x00


	//----- nvinfo : EIATTR_KPARAM_INFO
	.align		4
.L_24:
        /*0088*/ 	.byte	0x04, 0x17
        /*008a*/ 	.short	(.L_26 - .L_25)
.L_25:
        /*008c*/ 	.word	0x00000000
        /*0090*/ 	.short	0x0011
        /*0092*/ 	.short	0x0058
        /*0094*/ 	.byte	0x00, 0xf0, 0x11, 0x00


	//----- nvinfo : EIATTR_KPARAM_INFO
	.align		4
.L_26:
        /*0098*/ 	.byte	0x04, 0x17
        /*009a*/ 	.short	(.L_28 - .L_27)
.L_27:
        /*009c*/ 	.word	0x00000000
        /*00a0*/ 	.short	0x0010
        /*00a2*/ 	.short	0x0054
        /*00a4*/ 	.byte	0x00, 0xf0, 0x11, 0x00


	//----- nvinfo : EIATTR_KPARAM_INFO
	.align		4
.L_28:
        /*00a8*/ 	.byte	0x04, 0x17
        /*00aa*/ 	.short	(.L_30 - .L_29)
.L_29:
        /*00ac*/ 	.word	0x00000000
        /*00b0*/ 	.short	0x000f
        /*00b2*/ 	.short	0x0050
        /*00b4*/ 	.byte	0x00, 0xf0, 0x11, 0x00


	//----- nvinfo : EIATTR_KPARAM_INFO
	.align		4
.L_30:
        /*00b8*/ 	.byte	0x04, 0x17
        /*00ba*/ 	.short	(.L_32 - .L_31)
.L_31:
        /*00bc*/ 	.word	0x00000000
        /*00c0*/ 	.short	0x000e
        /*00c2*/ 	.short	0x004c
        /*00c4*/ 	.byte	0x00, 0xf0, 0x11, 0x00


	//----- nvinfo : EIATTR_KPARAM_INFO
	.align		4
.L_32:
        /*00c8*/ 	.byte	0x04, 0x17
        /*00ca*/ 	.short	(.L_34 - .L_33)
.L_33:
        /*00cc*/ 	.word	0x00000000
        /*00d0*/ 	.short	0x000d
        /*00d2*/ 	.short	0x0048
        /*00d4*/ 	.byte	0x00, 0xf0, 0x11, 0x00


	//----- nvinfo : EIATTR_KPARAM_INFO
	.align		4
.L_34:
        /*00d8*/ 	.byte	0x04, 0x17
        /*00da*/ 	.short	(.L_36 - .L_35)
.L_35:
        /*00dc*/ 	.word	0x00000000
        /*00e0*/ 	.short	0x000c
        /*00e2*/ 	.short	0x0044
        /*00e4*/ 	.byte	0x00, 0xf0, 0x11, 0x00


	//----- nvinfo : EIATTR_KPARAM_INFO
	.align		4
.L_36:
        /*00e8*/ 	.byte	0x04, 0x17
        /*00ea*/ 	.short	(.L_38 - .L_37)
.L_37:
        /*00ec*/ 	.word	0x00000000
        /*00f0*/ 	.short	0x000b
        /*00f2*/ 	.short	0x0040
        /*00f4*/ 	.byte	0x00, 0xf0, 0x11, 0x00


	//----- nvinfo : EIATTR_KPARAM_INFO
	.align		4
.L_38:
        /*00f8*/ 	.byte	0x04, 0x17
        /*00fa*/ 	.short	(.L_40 - .L_39)
.L_39:
        /*00fc*/ 	.word	0x00000000
        /*0100*/ 	.short	0x000a
        /*0102*/ 	.short	0x003c
        /*0104*/ 	.byte	0x00, 0xf0, 0x11, 0x00


	//----- nvinfo : EIATTR_KPARAM_INFO
	.align		4
.L_40:
        /*0108*/ 	.byte	0x04, 0x17
        /*010a*/ 	.short	(.L_42 - .L_41)
.L_41:
        /*010c*/ 	.word	0x00000000
        /*0110*/ 	.short	0x0009
        /*0112*/ 	.short	0x0038
        /*0114*/ 	.byte	0x00, 0xf0, 0x11, 0x00


	//----- nvinfo : EIATTR_KPARAM_INFO
	.align		4
.L_42:
        /*0118*/ 	.byte	0x04, 0x17
        /*011a*/ 	.short	(.L_44 - .L_43)
.L_43:
        /*011c*/ 	.word	0x00000000
        /*0120*/ 	.short	0x0008
        /*0122*/ 	.short	0x0034
        /*0124*/ 	.byte	0x00, 0xf0, 0x11, 0x00


	//----- nvinfo : EIATTR_KPARAM_INFO
	.align		4
.L_44:
        /*0128*/ 	.byte	0x04, 0x17
        /*012a*/ 	.short	(.L_46 - .L_45)
.L_45:
        /*012c*/ 	.word	0x00000000
        /*0130*/ 	.short	0x0007
        /*0132*/ 	.short	0x0030
        /*0134*/ 	.byte	0x00, 0xf0, 0x11, 0x00


	//----- nvinfo : EIATTR_KPARAM_INFO
	.align		4
.L_46:
        /*0138*/ 	.byte	0x04, 0x17
        /*013a*/ 	.short	(.L_48 - .L_47)
.L_47:
        /*013c*/ 	.word	0x00000000
        /*0140*/ 	.short	0x0006
        /*0142*/ 	.short	0x002c
        /*0144*/ 	.byte	0x00, 0xf0, 0x11, 0x00


	//----- nvinfo : EIATTR_KPARAM_INFO
	.align		4
.L_48:
        /*0148*/ 	.byte	0x04, 0x17
        /*014a*/ 	.short	(.L_50 - .L_49)
.L_49:
        /*014c*/ 	.word	0x00000000
        /*0150*/ 	.short	0x0005
        /*0152*/ 	.short	0x0028
        /*0154*/ 	.byte	0x00, 0xf0, 0x11, 0x00


	//----- nvinfo : EIATTR_KPARAM_INFO
	.align		4
.L_50:
        /*0158*/ 	.byte	0x04, 0x17
        /*015a*/ 	.short	(.L_52 - .L_51)
.L_51:
        /*015c*/ 	.word	0x00000000
        /*0160*/ 	.short	0x0004
        /*0162*/ 	.short	0x0020
        /*0164*/ 	.byte	0x00, 0xf4, 0x21, 0x00


	//----- nvinfo : EIATTR_KPARAM_INFO
	.align		4
.L_52:
        /*0168*/ 	.byte	0x04, 0x17
        /*016a*/ 	.short	(.L_54 - .L_53)
.L_53:
        /*016c*/ 	.word	0x00000000
        /*0170*/ 	.short	0x0003
        /*0172*/ 	.short	0x0018
        /*0174*/ 	.byte	0x00, 0xf4, 0x21, 0x00


	//----- nvinfo : EIATTR_KPARAM_INFO
	.align		4
.L_54:
        /*0178*/ 	.byte	0x04, 0x17
        /*017a*/ 	.short	(.L_56 - .L_55)
.L_55:
        /*017c*/ 	.word	0x00000000
        /*0180*/ 	.short	0x0002
        /*0182*/ 	.short	0x0010
        /*0184*/ 	.byte	0x00, 0xf4, 0x21, 0x00


	//----- nvinfo : EIATTR_KPARAM_INFO
	.align		4
.L_56:
        /*0188*/ 	.byte	0x04, 0x17
        /*018a*/ 	.short	(.L_58 - .L_57)
.L_57:
        /*018c*/ 	.word	0x00000000
        /*0190*/ 	.short	0x0001
        /*0192*/ 	.short	0x0008
        /*0194*/ 	.byte	0x00, 0xf4, 0x21, 0x00


	//----- nvinfo : EIATTR_KPARAM_INFO
	.align		4
.L_58:
        /*0198*/ 	.byte	0x04, 0x17
        /*019a*/ 	.short	(.L_60 - .L_59)
.L_59:
        /*019c*/ 	.word	0x00000000
        /*01a0*/ 	.short	0x0000
        /*01a2*/ 	.short	0x0000
        /*01a4*/ 	.byte	0x00, 0xf4, 0x21, 0x00


	//----- nvinfo : EIATTR_SPARSE_MMA_MASK
	.align		4
.L_60:
        /*01a8*/ 	.byte	0x03, 0x50
        /*01aa*/ 	.short	0x0000


	//----- nvinfo : EIATTR_MAXREG_COUNT
	.align		4
        /*01ac*/ 	.byte	0x03, 0x1b
        /*01ae*/ 	.short	0x00ff


	//----- nvinfo : EIATTR_NUM_BARRIERS
	.align		4
        /*01b0*/ 	.byte	0x02, 0x4c
        /*01b2*/ 	.byte	0x01
	.zero		1


	//----- nvinfo : EIATTR_COOP_GROUP_MASK_REGIDS
	.align		4
        /*01b4*/ 	.byte	0x04, 0x29
        /*01b6*/ 	.short	(.L_62 - .L_61)


	//   ....[0]....
.L_61:
        /*01b8*/ 	.word	0xffffffff


	//   ....[1]....
        /*01bc*/ 	.word	0xffffffff


	//   ....[2]....
        /*01c0*/ 	.word	0xffffffff


	//   ....[3]....
        /*01c4*/ 	.word	0xffffffff


	//   ....[4]....
        /*01c8*/ 	.word	0xffffffff


	//   ....[5]....
        /*01cc*/ 	.word	0xffffffff


	//   ....[6]....
        /*01d0*/ 	.word	0xffffffff


	//   ....[7]....
        /*01d4*/ 	.word	0xffffffff


	//----- nvinfo : EIATTR_COOP_GROUP_INSTR_OFFSETS
	.align		4
.L_62:
        /*01d8*/ 	.byte	0x04, 0x28
        /*01da*/ 	.short	(.L_64 - .L_63)


	//   ....[0]....
.L_63:
        /*01dc*/ 	.word	0x00002430


	//   ....[1]....
        /*01e0*/ 	.word	0x000025a0


	//   ....[2]....
        /*01e4*/ 	.word	0x00002cb0


	//   ....[3]....
        /*01e8*/ 	.word	0x00002e50


	//   ....[4]....
        /*01ec*/ 	.word	0x00004190


	//   ....[5]....
        /*01f0*/ 	.word	0x000041a0


	//   ....[6]....
        /*01f4*/ 	.word	0x00004220


	//   ....[7]....
        /*01f8*/ 	.word	0x00004230


	//----- nvinfo : EIATTR_VRC_CTA_INIT_COUNT
	.align		4
.L_64:
        /*01fc*/ 	.byte	0x02, 0x4a
	.zero		1
	.zero		1


	//----- nvinfo : EIATTR_EXIT_INSTR_OFFSETS
	.align		4
        /*0200*/ 	.byte	0x04, 0x1c
        /*0202*/ 	.short	(.L_66 - .L_65)


	//   ....[0]....
.L_65:
        /*0204*/ 	.word	0x00004fd0


	//   ....[1]....
        /*0208*/ 	.word	0x00005000


	//----- nvinfo : EIATTR_REQNTID
	.align		4
.L_66:
        /*020c*/ 	.byte	0x04, 0x10
        /*020e*/ 	.short	(.L_68 - .L_67)
.L_67:
        /*0210*/ 	.word	0x00000100
        /*0214*/ 	.word	0x00000001
        /*0218*/ 	.word	0x00000001


	//----- nvinfo : EIATTR_CBANK_PARAM_SIZE
	.align		4
.L_68:
        /*021c*/ 	.byte	0x03, 0x19
        /*021e*/ 	.short	0x0088


	//----- nvinfo : EIATTR_PARAM_CBANK
	.align		4
        /*0220*/ 	.byte	0x04, 0x0a
        /*0222*/ 	.short	(.L_70 - .L_69)
	.align		4
.L_69:
        /*0224*/ 	.word	index@(.nv.constant0.attn_fwd)
        /*0228*/ 	.short	0x0380
        /*022a*/ 	.short	0x0088


	//----- nvinfo : EIATTR_SW_WAR
	.align		4
.L_70:
        /*022c*/ 	.byte	0x04, 0x36
        /*022e*/ 	.short	(.L_72 - .L_71)
.L_71:
        /*0230*/ 	.word	0x00000008
.L_72:


//--------------------- .nv.compat                --------------------------
	.section	.nv.compat,"",@"SHT_CUDA_COMPAT_INFO"
	.align	4
        /*0000*/ 	.byte	0x02, 0x02, 0x01, 0x00, 0x02, 0x05, 0x05, 0x00, 0x02, 0x03, 0x00, 0x00, 0x02, 0x06, 0x01, 0x00


//--------------------- .nv.callgraph             --------------------------
	.section	.nv.callgraph,"",@"SHT_CUDA_CALLGRAPH"
	.align	4
	.sectionentsize	8
	.align		4
        /*0000*/ 	.word	0x00000000
	.align		4
        /*0004*/ 	.word	0xffffffff
	.align		4
        /*0008*/ 	.word	0x00000000
	.align		4
        /*000c*/ 	.word	0xfffffffe
	.align		4
        /*0010*/ 	.word	0x00000000
	.align		4
        /*0014*/ 	.word	0xfffffffd
	.align		4
        /*0018*/ 	.word	0x00000000
	.align		4
        /*001c*/ 	.word	0xfffffffc


//--------------------- .nv.constant4             --------------------------
	.section	.nv.constant4,"a",@progbits
	.align	8
	.align		8
.nv.constant4:
        /*0000*/ 	.dword	_$_str


//--------------------- .text.attn_fwd            --------------------------
	.section	.text.attn_fwd,"ax",@progbits
	.align	128
        .global         attn_fwd
        .type           attn_fwd,@function
        .size           attn_fwd,(.L_x_3 - attn_fwd)
        .other          attn_fwd,@"STO_CUDA_ENTRY STV_DEFAULT"
attn_fwd:
.text.attn_fwd:
[----:B------:R-:W0:Y:S01]  /*0000*/  LDC R1, c[0x0][0x37c] ;  /* 0x0000df00ff017b82 */ /* 0x000e220000000800 */
[----:B------:R-:W1:Y:S07]  /*0010*/  S2R R17, SR_CTAID.X ;  /* 0x0000000000117919 */ /* 0x000e6e0000002500 */
[----:B------:R-:W2:Y:S01]  /*0020*/  S2UR UR7, SR_CTAID.Y ;  /* 0x00000000000779c3 */ /* 0x000ea20000002600 */
[----:B------:R-:W2:Y:S01]  /*0030*/  LDCU.64 UR4, c[0x0][0x3b0] ;  /* 0x00007600ff0477ac */ /* 0x000ea20008000a00 */
[----:B------:R-:W3:Y:S01]  /*0040*/  S2R R0, SR_TID.X ;  /* 0x0000000000007919 */ /* 0x000ee20000002100 */
[----:B------:R-:W4:Y:S05]  /*0050*/  LDCU.64 UR10, c[0x0][0x358] ;  /* 0x00006b00ff0a77ac */ /* 0x000f2a0008000a00 */
[----:B------:R-:W5:Y:S08]  /*0060*/  LDC R9, c[0x0][0x3b8] ;  /* 0x0000ee00ff097b82 */ /* 0x000f700000000800 */
[----:B------:R-:W0:Y:S01]  /*0070*/  LDC.64 R10, c[0x0][0x380] ;  /* 0x0000e000ff0a7b82 */ /* 0x000e220000000a00 */
[----:B--2---:R-:W-:-:S04]  /*0080*/  UIMAD UR4, UR7, UR4, URZ ;  /* 0x00000004070472a4 */ /* 0x004fc8000f8e02ff */
[----:B------:R-:W-:Y:S01]  /*0090*/  USHF.L.U32 UR6, UR4, 0x1, URZ ;  /* 0x0000000104067899 */ /* 0x000fe200080006ff */
[----:B-1----:R-:W-:Y:S01]  /*00a0*/  IMAD.SHL.U32 R17, R17, 0x20, RZ ;  /* 0x0000002011117824 */ /* 0x002fe200078e00ff */
[----:B---3--:R-:W-:-:S04]  /*00b0*/  SHF.R.U32.HI R4, RZ, 0x5, R0 ;  /* 0x00000005ff047819 */ /* 0x008fc80000011600 */
[----:B------:R-:W-:Y:S02]  /*00c0*/  LOP3.LUT R2, R17, 0x1f, R0, 0xf8, !PT ;  /* 0x0000001f11027812 */ /* 0x000fe400078ef800 */
[----:B------:R-:W-:Y:S02]  /*00d0*/  SGXT.U32 R4, R4, 0x3 ;  /* 0x000000030404781a */ /* 0x000fe40000000000 */
[----:B------:R-:W-:Y:S01]  /*00e0*/  LEA.HI R6, R0, 0x18, RZ, 0x1b ;  /* 0x0000001800067811 */ /* 0x000fe200078fd8ff */
[----:B------:R-:W-:Y:S01]  /*00f0*/  IMAD R3, R2, UR5, RZ ;  /* 0x0000000502037c24 */ /* 0x000fe2000f8e02ff */
[----:B------:R-:W-:Y:S01]  /*0100*/  UIMAD.WIDE UR4, UR4, 0x2, URZ ;  /* 0x00000002040478a5 */ /* 0x000fe2000f8e02ff */
[----:B-----5:R-:W-:Y:S02]  /*0110*/  IMAD R7, R4, R9, RZ ;  /* 0x0000000904077224 */ /* 0x020fe400078e02ff */
[C---:B------:R-:W-:Y:S02]  /*0120*/  IMAD.SHL.U32 R5, R3.reuse, 0x2, RZ ;  /* 0x0000000203057824 */ /* 0x040fe400078e00ff */
[----:B------:R-:W-:-:S03]  /*0130*/  IMAD.HI R8, R3, 0x2, RZ ;  /* 0x0000000203087827 */ /* 0x000fc600078e02ff */
[----:B0-----:R-:W-:Y:S01]  /*0140*/  IADD3 R14, P0, P1, R5, UR6, R10 ;  /* 0x00000006050e7c10 */ /* 0x001fe2000f91e00a */
[----:B------:R-:W-:Y:S02]  /*0150*/  IMAD R3, R9, 0x8, R7 ;  /* 0x0000000809037824 */ /* 0x000fe400078e0207 */
[----:B------:R-:W-:Y:S01]  /*0160*/  IMAD R15, R6, R9, RZ ;  /* 0x00000009060f7224 */ /* 0x000fe200078e02ff */
[----:B------:R-:W-:Y:S02]  /*0170*/  IADD3.X R16, PT, PT, R8, UR5, R11, P0, P1 ;  /* 0x0000000508107c10 */ /* 0x000fe400087e240b */
[----:B------:R-:W-:Y:S02]  /*0180*/  LEA R8, P0, R7, R14, 0x1 ;  /* 0x0000000e07087211 */ /* 0x000fe400078008ff */
[----:B------:R-:W-:Y:S02]  /*0190*/  LEA R5, R9, R3, 0x3 ;  /* 0x0000000309057211 */ /* 0x000fe400078e18ff */
[----:B------:R-:W-:-:S02]  /*01a0*/  LEA.HI.X.SX32 R9, R7, R16, 0x1, P0 ;  /* 0x0000001007097211 */ /* 0x000fc400000f0eff */
[-C--:B------:R-:W-:Y:S02]  /*01b0*/  LEA R10, P1, R3, R14.reuse, 0x1 ;  /* 0x0000000e030a7211 */ /* 0x080fe400078208ff */
[-C--:B------:R-:W-:Y:S01]  /*01c0*/  LEA R12, P2, R5, R14.reuse, 0x1 ;  /* 0x0000000e050c7211 */ /* 0x080fe200078408ff */
[----:B----4-:R0:W2:Y:S01]  /*01d0*/  LDG.E.U16 R8, desc[UR10][R8.64] ;  /* 0x0000000a08087981 */ /* 0x0100a2000c1e1500 */
[----:B------:R-:W-:Y:S02]  /*01e0*/  LEA R14, P3, R15, R14, 0x1 ;  /* 0x0000000e0f0e7211 */ /* 0x000fe400078608ff */
[-C--:B------:R-:W-:Y:S02]  /*01f0*/  LEA.HI.X.SX32 R11, R3, R16.reuse, 0x1, P1 ;  /* 0x00000010030b7211 */ /* 0x080fe400008f0eff */
[-C--:B------:R-:W-:Y:S02]  /*0200*/  LEA.HI.X.SX32 R13, R5, R16.reuse, 0x1, P2 ;  /* 0x00000010050d7211 */ /* 0x080fe400010f0eff */
[----:B------:R-:W-:Y:S01]  /*0210*/  LEA.HI.X.SX32 R15, R15, R16, 0x1, P3 ;  /* 0x000000100f0f7211 */ /* 0x000fe200018f0eff */
[----:B------:R1:W3:Y:S04]  /*0220*/  LDG.E.U16 R10, desc[UR10][R10.64] ;  /* 0x0000000a0a0a7981 */ /* 0x0002e8000c1e1500 */
[----:B------:R-:W4:Y:S04]  /*0230*/  LDG.E.U16 R12, desc[UR10][R12.64] ;  /* 0x0000000a0c0c7981 */ /* 0x000f28000c1e1500 */
[----:B------:R-:W5:Y:S01]  /*0240*/  LDG.E.U16 R14, desc[UR10][R14.64] ;  /* 0x0000000a0e0e7981 */ /* 0x000f62000c1e1500 */
[----:B------:R-:W0:Y:S01]  /*0250*/  S2UR UR6, SR_CgaCtaId ;  /* 0x00000000000679c3 */ /* 0x000e220000008800 */
[C---:B------:R-:W-:Y:S01]  /*0260*/  LOP3.LUT R3, R0.reuse, 0xc0, RZ, 0xc0, !PT ;  /* 0x000000c000037812 */ /* 0x040fe200078ec0ff */
[----:B------:R-:W-:Y:S01]  /*0270*/  UMOV UR4, 0x400 ;  /* 0x0000040000047882 */ /* 0x000fe20000000000 */
[----:B------:R-:W-:-:S02]  /*0280*/  IMAD.SHL.U32 R5, R0, 0x2, RZ ;  /* 0x0000000200057824 */ /* 0x000fc400078e00ff */
[----:B------:R-:W-:-:S04]  /*0290*/  SHF.R.U32.HI R16, RZ, 0x2, R3 ;  /* 0x00000002ff107819 */ /* 0x000fc80000011603 */
[----:B------:R-:W-:Y:S01]  /*02a0*/  LOP3.LUT R7, R16, 0x1fe, R5, 0x78, !PT ;  /* 0x000001fe10077812 */ /* 0x000fe200078e7805 */
[----:B0-----:R-:W-:Y:S01]  /*02b0*/  ULEA UR6, UR6, UR4, 0x18 ;  /* 0x0000000406067291 */ /* 0x001fe2000f8ec0ff */
[----:B------:R-:W-:Y:S01]  /*02c0*/  IMAD.MOV.U32 R29, RZ, RZ, -0x800000 ;  /* 0xff800000ff1d7424 */ /* 0x000fe200078e00ff */
[----:B------:R-:W-:Y:S01]  /*02d0*/  MOV R16, 0x3f800000 ;  /* 0x3f80000000107802 */ /* 0x000fe20000000f00 */
[----:B------:R-:W-:Y:S01]  /*02e0*/  IMAD.MOV.U32 R28, RZ, RZ, 0x3f800000 ;  /* 0x3f800000ff1c7424 */ /* 0x000fe200078e00ff */
[----:B------:R-:W-:Y:S01]  /*02f0*/  CS2R R96, SRZ ;  /* 0x0000000000607805 */ /* 0x000fe2000001ff00 */
[----:B------:R-:W-:Y:S01]  /*0300*/  IMAD.MOV.U32 R32, RZ, RZ, -0x800000 ;  /* 0xff800000ff207424 */ /* 0x000fe200078e00ff */
[----:B------:R-:W-:Y:S02]  /*0310*/  CS2R R98, SRZ ;  /* 0x0000000000627805 */ /* 0x000fe4000001ff00 */
[----:B------:R-:W-:Y:S02]  /*0320*/  CS2R R100, SRZ ;  /* 0x0000000000647805 */ /* 0x000fe4000001ff00 */
[----:B------:R-:W-:-:S02]  /*0330*/  CS2R R102, SRZ ;  /* 0x0000000000667805 */ /* 0x000fc4000001ff00 */
[----:B------:R-:W-:Y:S02]  /*0340*/  CS2R R104, SRZ ;  /* 0x0000000000687805 */ /* 0x000fe4000001ff00 */
[----:B------:R-:W-:Y:S02]  /*0350*/  CS2R R106, SRZ ;  /* 0x00000000006a7805 */ /* 0x000fe4000001ff00 */
[----:B------:R-:W-:Y:S02]  /*0360*/  CS2R R108, SRZ ;  /* 0x00000000006c7805 */ /* 0x000fe4000001ff00 */
[----:B------:R-:W-:Y:S02]  /*0370*/  CS2R R110, SRZ ;  /* 0x00000000006e7805 */ /* 0x000fe4000001ff00 */
[C---:B------:R-:W-:Y:S01]  /*0380*/  LOP3.LUT R9, R0.reuse, 0x20, RZ, 0xc0, !PT ;  /* 0x0000002000097812 */ /* 0x040fe200078ec0ff */
[----:B-1----:R-:W-:Y:S01]  /*0390*/  IMAD.SHL.U32 R11, R0, 0x20, RZ ;  /* 0x00000020000b7824 */ /* 0x002fe200078e00ff */
[----:B--2---:R0:W-:Y:S02]  /*03a0*/  STS.U16 [R7+UR6+0x2000], R8 ;  /* 0x0020000807007988 */ /* 0x0041e40008000406 */
[----:B0-----:R-:W-:-:S04]  /*03b0*/  IADD3 R8, PT, PT, R17, 0x20, RZ ;  /* 0x0000002011087810 */ /* 0x001fc80007ffe0ff */
[----:B------:R-:W-:Y:S01]  /*03c0*/  ISETP.GE.AND P0, PT, R8, 0x1, PT ;  /* 0x000000010800780c */ /* 0x000fe20003f06270 */
[----:B---3--:R0:W-:Y:S04]  /*03d0*/  STS.U16 [R7+UR6+0x2200], R10 ;  /* 0x0022000a07007988 */ /* 0x0081e80008000406 */
[----:B----4-:R1:W-:Y:S04]  /*03e0*/  STS.U16 [R7+UR6+0x2400], R12 ;  /* 0x0024000c07007988 */ /* 0x0103e80008000406 */
[----:B-----5:R1:W-:Y:S01]  /*03f0*/  STS.U16 [R7+UR6+0x2600], R14 ;  /* 0x0026000e07007988 */ /* 0x0203e20008000406 */
[----:B0-----:R-:W-:-:S03]  /*0400*/  IMAD.SHL.U32 R10, R0, 0x8, RZ ;  /* 0x00000008000a7824 */ /* 0x001fc600078e00ff */
[----:B------:R-:W-:Y:S05]  /*0410*/  @!P0 BRA `(.L_x_0) ;  /* 0x0000003c00e88947 */ /* 0x000fea0003800000 */
[----:B-1----:R-:W0:Y:S01]  /*0420*/  LDC.64 R12, c[0x0][0x3c0] ;  /* 0x0000f000ff0c7b82 */ /* 0x002e220000000a00 */
[----:B------:R-:W1:Y:S01]  /*0430*/  LDCU UR4, c[0x0][0x3c8] ;  /* 0x00007900ff0477ac */ /* 0x000e620008000800 */
[C---:B------:R-:W-:Y:S02]  /*0440*/  LOP3.LUT R16, R0.reuse, 0x1f, RZ, 0xc0, !PT ;  /* 0x0000001f00107812 */ /* 0x040fe400078ec0ff */
[----:B------:R-:W-:Y:S02]  /*0450*/  CS2R R96, SRZ ;  /* 0x0000000000607805 */ /* 0x000fe4000001ff00 */
[----:B------:R-:W-:Y:S01]  /*0460*/  SHF.R.U32.HI R19, RZ, 0x2, R0 ;  /* 0x00000002ff137819 */ /* 0x000fe20000011600 */
[----:B------:R-:W2:Y:S01]  /*0470*/  LDCU.64 UR8, c[0x0][0x388] ;  /* 0x00007100ff0877ac */ /* 0x000ea20008000a00 */
[----:B------:R-:W-:Y:S02]  /*0480*/  SHF.R.U32.HI R18, RZ, 0x1, R9 ;  /* 0x00000001ff127819 */ /* 0x000fe40000011609 */
[----:B------:R-:W-:Y:S01]  /*0490*/  CS2R R98, SRZ ;  /* 0x0000000000627805 */ /* 0x000fe2000001ff00 */
[----:B------:R-:W3:Y:S01]  /*04a0*/  LDC.64 R14, c[0x0][0x3d0] ;  /* 0x0000f400ff0e7b82 */ /* 0x000ee20000000a00 */
[----:B------:R-:W-:-:S02]  /*04b0*/  LOP3.LUT P0, RZ, R0, 0x80, RZ, 0xc0, !PT ;  /* 0x0000008000ff7812 */ /* 0x000fc4000780c0ff */
[----:B------:R-:W-:Y:S02]  /*04c0*/  CS2R R100, SRZ ;  /* 0x0000000000647805 */ /* 0x000fe4000001ff00 */
[C---:B------:R-:W-:Y:S02]  /*04d0*/  LOP3.LUT R31, R0.reuse, 0x7, RZ, 0xc0, !PT ;  /* 0x00000007001f7812 */ /* 0x040fe400078ec0ff */
[----:B------:R-:W-:Y:S02]  /*04e0*/  CS2R R102, SRZ ;  /* 0x0000000000667805 */ /* 0x000fe4000001ff00 */
[----:B------:R-:W-:Y:S02]  /*04f0*/  SEL R27, RZ, 0x110, !P0 ;  /* 0x00000110ff1b7807 */ /* 0x000fe40004000000 */
[----:B------:R-:W-:Y:S02]  /*0500*/  CS2R R104, SRZ ;  /* 0x0000000000687805 */ /* 0x000fe4000001ff00 */
[----:B------:R-:W-:Y:S01]  /*0510*/  LOP3.LUT R23, R11, 0x200, RZ, 0xc0, !PT ;  /* 0x000002000b177812 */ /* 0x000fe200078ec0ff */
[----:B------:R-:W4:Y:S01]  /*0520*/  LDC R35, c[0x0][0x3d8] ;  /* 0x0000f600ff237b82 */ /* 0x000f220000000800 */
[----:B------:R-:W-:-:S02]  /*0530*/  LEA.HI R24, R0, 0x78, RZ, 0x1b ;  /* 0x0000007800187811 */ /* 0x000fc400078fd8ff */
[----:B------:R-:W-:Y:S01]  /*0540*/  CS2R R106, SRZ ;  /* 0x00000000006a7805 */ /* 0x000fe2000001ff00 */
[----:B-1----:R-:W-:Y:S01]  /*0550*/  IMAD R20, R16, UR4, RZ ;  /* 0x0000000410147c24 */ /* 0x002fe2000f8e02ff */
[----:B------:R-:W1:Y:S01]  /*0560*/  LDCU.64 UR4, c[0x0][0x390] ;  /* 0x00007200ff0477ac */ /* 0x000e620008000a00 */
[----:B------:R-:W-:Y:S02]  /*0570*/  MOV R40, 0xff800000 ;  /* 0xff80000000287802 */ /* 0x000fe40000000f00 */
[----:B------:R-:W-:Y:S02]  /*0580*/  CS2R R108, SRZ ;  /* 0x00000000006c7805 */ /* 0x000fe4000001ff00 */
[----:B------:R-:W-:Y:S01]  /*0590*/  MOV R41, 0xff800000 ;  /* 0xff80000000297802 */ /* 0x000fe20000000f00 */
[----:B0-----:R-:W-:Y:S01]  /*05a0*/  IMAD R16, R12, UR7, RZ ;  /* 0x000000070c107c24 */ /* 0x001fe2000f8e02ff */
[----:B------:R-:W-:Y:S01]  /*05b0*/  SGXT.U32 R12, R19, 0x3 ;  /* 0x00000003130c781a */ /* 0x000fe20000000000 */
[----:B------:R-:W-:Y:S01]  /*05c0*/  IMAD R26, R4, R13, RZ ;  /* 0x0000000d041a7224 */ /* 0x000fe200078e02ff */
[----:B------:R-:W-:Y:S01]  /*05d0*/  SHF.L.U32 R22, R20, 0x1, RZ ;  /* 0x0000000114167819 */ /* 0x000fe200000006ff */
[C---:B------:R-:W-:Y:S01]  /*05e0*/  IMAD.SHL.U32 R19, R16.reuse, 0x2, RZ ;  /* 0x0000000210137824 */ /* 0x040fe200078e00ff */
[----:B------:R-:W-:Y:S01]  /*05f0*/  LOP3.LUT R12, R17, R18, R12, 0xfe, !PT ;  /* 0x00000012110c7212 */ /* 0x000fe200078efe0c */
[----:B------:R-:W-:Y:S01]  /*0600*/  IMAD.HI R16, R16, 0x2, RZ ;  /* 0x0000000210107827 */ /* 0x000fe200078e02ff */
[----:B------:R-:W-:-:S02]  /*0610*/  LOP3.LUT R18, R0, 0x7f, RZ, 0xc0, !PT ;  /* 0x0000007f00127812 */ /* 0x000fc400078ec0ff */
[----:B------:R-:W-:Y:S02]  /*0620*/  CS2R R110, SRZ ;  /* 0x00000000006e7805 */ /* 0x000fe4000001ff00 */
[----:B--2---:R-:W-:Y:S01]  /*0630*/  IADD3 R161, P1, P2, R22, UR8, R19 ;  /* 0x0000000816a17c10 */ /* 0x004fe2000fa3e013 */
[----:B---3--:R-:W-:Y:S01]  /*0640*/  IMAD R14, R14, UR7, RZ ;  /* 0x000000070e0e7c24 */ /* 0x008fe2000f8e02ff */
[----:B------:R-:W-:Y:S01]  /*0650*/  LOP3.LUT R22, R10, 0x30, RZ, 0xc0, !PT ;  /* 0x000000300a167812 */ /* 0x000fe200078ec0ff */
[----:B------:R-:W-:Y:S01]  /*0660*/  IMAD R25, R18, R15, RZ ;  /* 0x0000000f12197224 */ /* 0x000fe200078e02ff */
[----:B------:R-:W-:Y:S01]  /*0670*/  LOP3.LUT R17, R5, 0x10, RZ, 0xc0, !PT ;  /* 0x0000001005117812 */ /* 0x000fe200078ec0ff */
[----:B------:R-:W-:-:S03]  /*0680*/  IMAD.HI R19, R20, 0x2, RZ ;  /* 0x0000000214137827 */ /* 0x000fc600078e02ff */
[----:B------:R-:W-:Y:S01]  /*0690*/  LOP3.LUT R17, R17, 0x20, R0, 0xf8, !PT ;  /* 0x0000002011117812 */ /* 0x000fe200078ef800 */
[----:B------:R-:W-:Y:S01]  /*06a0*/  IMAD.SHL.U32 R20, R14, 0x2, RZ ;  /* 0x000000020e147824 */ /* 0x000fe200078e00ff */
[----:B------:R-:W-:Y:S01]  /*06b0*/  IADD3.X R33, PT, PT, R19, UR9, R16, P1, P2 ;  /* 0x0000000913217c10 */ /* 0x000fe20008fe4410 */
[----:B------:R-:W-:Y:S01]  /*06c0*/  IMAD.SHL.U32 R21, R25, 0x2, RZ ;  /* 0x0000000219157824 */ /* 0x000fe200078e00ff */
[----:B------:R-:W-:Y:S01]  /*06d0*/  SHF.R.U32.HI R16, RZ, 0x7, R0 ;  /* 0x00000007ff107819 */ /* 0x000fe20000011600 */
[----:B------:R-:W-:Y:S01]  /*06e0*/  IMAD R32, R31, 0x40, R22 ;  /* 0x000000401f207824 */ /* 0x000fe200078e0216 */
[----:B------:R-:W-:Y:S01]  /*06f0*/  SHF.L.U32 R22, R18, 0x1, RZ ;  /* 0x0000000112167819 */ /* 0x000fe200000006ff */
[----:B------:R-:W-:Y:S01]  /*0700*/  IMAD R24, R24, R13, RZ ;  /* 0x0000000d18187224 */ /* 0x000fe200078e02ff */
[----:B-1----:R-:W-:Y:S01]  /*0710*/  IADD3 R62, P0, P1, R21, UR4, R20 ;  /* 0x00000004153e7c10 */ /* 0x002fe2000f91e014 */
[----:B------:R-:W-:Y:S01]  /*0720*/  IMAD.HI R28, R25, 0x2, RZ ;  /* 0x00000002191c7827 */ /* 0x000fe200078e02ff */
[----:B------:R-:W-:Y:S01]  /*0730*/  LEA.HI R20, R0, 0x38, RZ, 0x1b ;  /* 0x0000003800147811 */ /* 0x000fe200078fd8ff */
[----:B------:R-:W-:Y:S01]  /*0740*/  UMOV UR4, URZ ;  /* 0x000000ff00047c82 */ /* 0x000fe20008000000 */
[----:B------:R-:W-:-:S02]  /*0750*/  LOP3.LUT R18, R32, R17, RZ, 0x3c, !PT ;  /* 0x0000001120127212 */ /* 0x000fc400078e3cff */
[----:B------:R-:W-:Y:S01]  /*0760*/  LOP3.LUT R17, R27, R22, RZ, 0x3c, !PT ;  /* 0x000000161b117212 */ /* 0x000fe200078e3cff */
[----:B------:R-:W-:Y:S01]  /*0770*/  IMAD R19, R20, R13, RZ ;  /* 0x0000000d14137224 */ /* 0x000fe200078e02ff */
[C---:B------:R-:W-:Y:S02]  /*0780*/  LEA R20, R13.reuse, R26, 0x3 ;  /* 0x0000001a0d147211 */ /* 0x040fe400078e18ff */
[----:B------:R-:W-:Y:S01]  /*0790*/  IADD3 R18, PT, PT, R18, UR6, R23 ;  /* 0x0000000612127c10 */ /* 0x000fe2000fffe017 */
[----:B------:R-:W-:Y:S01]  /*07a0*/  IMAD.HI R23, R14, 0x2, RZ ;  /* 0x000000020e177827 */ /* 0x000fe200078e02ff */
[----:B------:R-:W-:Y:S02]  /*07b0*/  LEA.HI R22, R0, 0x58, RZ, 0x1b ;  /* 0x0000005800167811 */ /* 0x000fe400078fd8ff */
[----:B------:R-:W-:Y:S01]  /*07c0*/  SGXT.U32 R16, R16, 0x1 ;  /* 0x000000011010781a */ /* 0x000fe20000000000 */
[C---:B------:R-:W-:Y:S01]  /*07d0*/  IMAD R14, R13.reuse, 0x8, R20 ;  /* 0x000000080d0e7824 */ /* 0x040fe200078e0214 */
[----:B------:R-:W-:Y:S01]  /*07e0*/  LEA R186, P6, R20, R161, 0x1 ;  /* 0x000000a114ba7211 */ /* 0x000fe200078c08ff */
[----:B------:R-:W-:Y:S01]  /*07f0*/  IMAD R21, R22, R13, RZ ;  /* 0x0000000d16157224 */ /* 0x000fe200078e02ff */
[----:B------:R-:W-:Y:S01]  /*0800*/  LEA R188, P2, R26, R161, 0x1 ;  /* 0x000000a11abc7211 */ /* 0x000fe200078408ff */
[----:B----4-:R-:W-:Y:S01]  /*0810*/  IMAD R27, R16, R35, RZ ;  /* 0x00000023101b7224 */ /* 0x010fe200078e02ff */
[----:B------:R-:W-:Y:S01]  /*0820*/  LEA R22, R13, R14, 0x4 ;  /* 0x0000000e0d167211 */ /* 0x000fe200078e20ff */
[----:B------:R-:W-:Y:S01]  /*0830*/  IMAD R16, R6, R13, RZ ;  /* 0x0000000d06107224 */ /* 0x000fe200078e02ff */
[----:B------:R-:W-:Y:S01]  /*0840*/  LEA.HI.X.SX32 R187, R20, R33, 0x1, P6 ;  /* 0x0000002114bb7211 */ /* 0x000fe200030f0eff */
[----:B------:R-:W-:Y:S01]  /*0850*/  IMAD R25, R35, 0x2, R27 ;  /* 0x0000000223197824 */ /* 0x000fe200078e021b */
[-C--:B------:R-:W-:Y:S01]  /*0860*/  LEA R184, P5, R14, R161.reuse, 0x1 ;  /* 0x000000a10eb87211 */ /* 0x080fe200078a08ff */
[----:B------:R-:W-:Y:S01]  /*0870*/  IMAD R20, R13, 0x8, R22 ;  /* 0x000000080d147824 */ /* 0x000fe200078e0216 */
[----:B------:R-:W-:-:S02]  /*0880*/  LEA R182, P4, R16, R161, 0x1 ;  /* 0x000000a110b67211 */ /* 0x000fc400078808ff */
[-C--:B------:R-:W-:Y:S02]  /*0890*/  LEA.HI.X.SX32 R185, R14, R33.reuse, 0x1, P5 ;  /* 0x000000210eb97211 */ /* 0x080fe400028f0eff */
[----:B------:R-:W-:Y:S02]  /*08a0*/  LEA R14, R13, R20, 0x3 ;  /* 0x000000140d0e7211 */ /* 0x000fe400078e18ff */
[----:B------:R-:W-:Y:S01]  /*08b0*/  LEA.HI.X.SX32 R189, R26, R33, 0x1, P2 ;  /* 0x000000211abd7211 */ /* 0x000fe200010f0eff */
[----:B------:R-:W-:Y:S01]  /*08c0*/  IMAD R26, R35, 0x2, R25 ;  /* 0x00000002231a7824 */ /* 0x000fe200078e0219 */
[----:B------:R-:W-:Y:S02]  /*08d0*/  LEA R166, P2, R21, R161, 0x1 ;  /* 0x000000a115a67211 */ /* 0x000fe400078408ff */
[----:B------:R-:W-:Y:S01]  /*08e0*/  LEA.HI.X.SX32 R183, R16, R33, 0x1, P4 ;  /* 0x0000002110b77211 */ /* 0x000fe200020f0eff */
[----:B------:R-:W-:Y:S01]  /*08f0*/  IMAD R16, R13, 0x10, R14 ;  /* 0x000000100d107824 */ /* 0x000fe200078e020e */
[----:B------:R-:W-:-:S02]  /*0900*/  LEA R158, P6, R24, R161, 0x1 ;  /* 0x000000a1189e7211 */ /* 0x000fc400078c08ff */
[----:B------:R-:W-:Y:S02]  /*0910*/  LEA.HI.X.SX32 R167, R21, R33, 0x1, P2 ;  /* 0x0000002115a77211 */ /* 0x000fe400010f0eff */
[----:B------:R-:W-:Y:S02]  /*0920*/  LEA R180, P2, R22, R161, 0x1 ;  /* 0x000000a116b47211 */ /* 0x000fe400078408ff */
[----:B------:R-:W-:Y:S02]  /*0930*/  LEA.HI.X.SX32 R159, R24, R33, 0x1, P6 ;  /* 0x00000021189f7211 */ /* 0x000fe400030f0eff */
[----:B------:R-:W-:Y:S02]  /*0940*/  LEA R174, P3, R19, R161, 0x1 ;  /* 0x000000a113ae7211 */ /* 0x000fe400078608ff */
[----:B------:R-:W-:Y:S02]  /*0950*/  LEA R24, R13, R16, 0x3 ;  /* 0x000000100d187211 */ /* 0x000fe400078e18ff */
[----:B------:R-:W-:-:S02]  /*0960*/  LEA.HI.X.SX32 R181, R22, R33, 0x1, P2 ;  /* 0x0000002116b57211 */ /* 0x000fc400010f0eff */
[----:B------:R-:W-:Y:S01]  /*0970*/  LEA.HI.X.SX32 R175, R19, R33, 0x1, P3 ;  /* 0x0000002113af7211 */ /* 0x000fe200018f0eff */
[----:B------:R-:W-:Y:S01]  /*0980*/  IMAD R19, R35, 0x2, R26 ;  /* 0x0000000223137824 */ /* 0x000fe200078e021a */
[-C--:B------:R-:W-:Y:S01]  /*0990*/  LEA R178, P2, R20, R161.reuse, 0x1 ;  /* 0x000000a114b27211 */ /* 0x080fe200078408ff */
[----:B------:R-:W-:Y:S01]  /*09a0*/  IMAD R22, R13, 0x8, R24 ;  /* 0x000000080d167824 */ /* 0x000fe200078e0218 */
[----:B------:R-:W-:Y:S01]  /*09b0*/  LEA R176, P3, R14, R161, 0x1 ;  /* 0x000000a10eb07211 */ /* 0x000fe200078608ff */
[----:B------:R-:W-:Y:S01]  /*09c0*/  IMAD R21, R35, 0x2, R19 ;  /* 0x0000000223157824 */ /* 0x000fe200078e0213 */
[-C--:B------:R-:W-:Y:S01]  /*09d0*/  LEA.HI.X.SX32 R179, R20, R33.reuse, 0x1, P2 ;  /* 0x0000002114b37211 */ /* 0x080fe200010f0eff */
[C---:B------:R-:W-:Y:S01]  /*09e0*/  IMAD R20, R13.reuse, 0x10, R22 ;  /* 0x000000100d147824 */ /* 0x040fe200078e0216 */
[----:B------:R-:W-:Y:S02]  /*09f0*/  LEA.HI.X.SX32 R177, R14, R33, 0x1, P3 ;  /* 0x000000210eb17211 */ /* 0x000fe400018f0eff */
[----:B------:R-:W-:Y:S01]  /*0a00*/  LEA R172, P2, R16, R161, 0x1 ;  /* 0x000000a110ac7211 */ /* 0x000fe200078408ff */
[----:B------:R-:W-:Y:S01]  /*0a10*/  IMAD R14, R13, 0x8, R20 ;  /* 0x000000080d0e7824 */ /* 0x000fe200078e0214 */
[----:B------:R-:W-:-:S02]  /*0a20*/  LEA R29, R35, R21, 0x1 ;  /* 0x00000015231d7211 */ /* 0x000fc400078e08ff */
[----:B------:R-:W-:Y:S01]  /*0a30*/  LEA.HI.X.SX32 R173, R16, R33, 0x1, P2 ;  /* 0x0000002110ad7211 */ /* 0x000fe200010f0eff */
[----:B------:R-:W-:Y:S01]  /*0a40*/  IMAD R16, R13, 0x8, R14 ;  /* 0x000000080d107824 */ /* 0x000fe200078e020e */
[C---:B------:R-:W-:Y:S02]  /*0a50*/  LEA R30, R35.reuse, R29, 0x1 ;  /* 0x0000001d231e7211 */ /* 0x040fe400078e08ff */
[-C--:B------:R-:W-:Y:S02]  /*0a60*/  LEA R162, P4, R14, R161.reuse, 0x1 ;  /* 0x000000a10ea27211 */ /* 0x080fe400078808ff */
[----:B------:R-:W-:Y:S02]  /*0a70*/  LEA R170, P3, R24, R161, 0x1 ;  /* 0x000000a118aa7211 */ /* 0x000fe400078608ff */
[----:B------:R-:W-:Y:S01]  /*0a80*/  LEA.HI.X.SX32 R163, R14, R33, 0x1, P4 ;  /* 0x000000210ea37211 */ /* 0x000fe200020f0eff */
[----:B------:R-:W-:Y:S01]  /*0a90*/  IMAD R14, R35, 0x2, R30 ;  /* 0x00000002230e7824 */ /* 0x000fe200078e021e */
[----:B------:R-:W-:-:S02]  /*0aa0*/  LEA R160, P5, R16, R161, 0x1 ;  /* 0x000000a110a07211 */ /* 0x000fc400078a08ff */
[----:B------:R-:W-:Y:S02]  /*0ab0*/  LEA.HI.X.SX32 R171, R24, R33, 0x1, P3 ;  /* 0x0000002118ab7211 */ /* 0x000fe400018f0eff */
[-C--:B------:R-:W-:Y:S02]  /*0ac0*/  LEA R168, P2, R22, R161.reuse, 0x1 ;  /* 0x000000a116a87211 */ /* 0x080fe400078408ff */
[----:B------:R-:W-:Y:S02]  /*0ad0*/  LEA R164, P3, R20, R161, 0x1 ;  /* 0x000000a114a47211 */ /* 0x000fe400078608ff */
[-C--:B------:R-:W-:Y:S02]  /*0ae0*/  LEA.HI.X.SX32 R161, R16, R33.reuse, 0x1, P5 ;  /* 0x0000002110a17211 */ /* 0x080fe400028f0eff */
[C---:B------:R-:W-:Y:S02]  /*0af0*/  LEA R16, R35.reuse, R14, 0x1 ;  /* 0x0000000e23107211 */ /* 0x040fe400078e08ff */
[----:B------:R-:W-:Y:S01]  /*0b00*/  IADD3.X R23, PT, PT, R28, UR5, R23, P0, P1 ;  /* 0x000000051c177c10 */ /* 0x000fe200087e2417 */
[----:B------:R-:W-:Y:S01]  /*0b10*/  IMAD.MOV.U32 R28, RZ, RZ, 0x3f800000 ;  /* 0x3f800000ff1c7424 */ /* 0x000fe200078e00ff */
[-C--:B------:R-:W-:Y:S01]  /*0b20*/  LEA.HI.X.SX32 R165, R20, R33.reuse, 0x1, P3 ;  /* 0x0000002114a57211 */ /* 0x080fe200018f0eff */
[----:B------:R-:W-:Y:S01]  /*0b30*/  IMAD R20, R35, 0x2, R16 ;  /* 0x0000000223147824 */ /* 0x000fe200078e0210 */
[-C--:B------:R-:W-:Y:S01]  /*0b40*/  LEA R156, P0, R27, R62.reuse, 0x1 ;  /* 0x0000003e1b9c7211 */ /* 0x080fe200078008ff */
[----:B------:R-:W0:Y:S01]  /*0b50*/  LDCU UR5, c[0x0][0x3a8] ;  /* 0x00007500ff0577ac */ /* 0x000e220008000800 */
[----:B------:R-:W-:Y:S01]  /*0b60*/  LEA.HI.X.SX32 R169, R22, R33, 0x1, P2 ;  /* 0x0000002116a97211 */ /* 0x000fe200010f0eff */
[----:B------:R-:W-:Y:S01]  /*0b70*/  IMAD R22, R35, 0x2, R20 ;  /* 0x0000000223167824 */ /* 0x000fe200078e0214 */
[----:B------:R-:W-:-:S02]  /*0b80*/  LEA R154, P1, R25, R62, 0x1 ;  /* 0x0000003e199a7211 */ /* 0x000fc400078208ff */
[-C--:B------:R-:W-:Y:S02]  /*0b90*/  LEA.HI.X.SX32 R157, R27, R23.reuse, 0x1, P0 ;  /* 0x000000171b9d7211 */ /* 0x080fe400000f0eff */
[-C--:B------:R-:W-:Y:S02]  /*0ba0*/  LEA R150, P0, R19, R62.reuse, 0x1 ;  /* 0x0000003e13967211 */ /* 0x080fe400078008ff */
[-C--:B------:R-:W-:Y:S02]  /*0bb0*/  LEA.HI.X.SX32 R155, R25, R23.reuse, 0x1, P1 ;  /* 0x00000017199b7211 */ /* 0x080fe400008f0eff */
[-C--:B------:R-:W-:Y:S02]  /*0bc0*/  LEA R152, P2, R26, R62.reuse, 0x1 ;  /* 0x0000003e1a987211 */ /* 0x080fe400078408ff */
[----:B------:R-:W-:Y:S02]  /*0bd0*/  LEA R148, P1, R21, R62, 0x1 ;  /* 0x0000003e15947211 */ /* 0x000fe400078208ff */
[----:B------:R-:W-:-:S02]  /*0be0*/  LEA.HI.X.SX32 R151, R19, R23, 0x1, P0 ;  /* 0x0000001713977211 */ /* 0x000fc400000f0eff */
[----:B------:R-:W-:Y:S02]  /*0bf0*/  LEA R19, R35, R22, 0x1 ;  /* 0x0000001623137211 */ /* 0x000fe400078e08ff */
[-C--:B------:R-:W-:Y:S02]  /*0c00*/  LEA.HI.X.SX32 R153, R26, R23.reuse, 0x1, P2 ;  /* 0x000000171a997211 */ /* 0x080fe400010f0eff */
[-C--:B------:R-:W-:Y:S01]  /*0c10*/  LEA.HI.X.SX32 R149, R21, R23.reuse, 0x1, P1 ;  /* 0x0000001715957211 */ /* 0x080fe200008f0eff */
[----:B------:R-:W-:Y:S01]  /*0c20*/  IMAD R21, R35, 0x2, R19 ;  /* 0x0000000223157824 */ /* 0x000fe200078e0213 */
[CC--:B------:R-:W-:Y:S02]  /*0c30*/  LEA R42, P2, R29.reuse, R62.reuse, 0x1 ;  /* 0x0000003e1d2a7211 */ /* 0x0c0fe400078408ff */
[----:B------:R-:W-:Y:S02]  /*0c40*/  LEA R46, P1, R14, R62, 0x1 ;  /* 0x0000003e0e2e7211 */ /* 0x000fe400078208ff */
[----:B------:R-:W-:-:S02]  /*0c50*/  LEA.HI.X.SX32 R43, R29, R23, 0x1, P2 ;  /* 0x000000171d2b7211 */ /* 0x000fc400010f0eff */
[-C--:B------:R-:W-:Y:S01]  /*0c60*/  LEA.HI.X.SX32 R47, R14, R23.reuse, 0x1, P1 ;  /* 0x000000170e2f7211 */ /* 0x080fe200008f0eff */
[----:B------:R-:W-:Y:S01]  /*0c70*/  IMAD R14, R35, 0x2, R21 ;  /* 0x00000002230e7824 */ /* 0x000fe200078e0215 */
[-C--:B------:R-:W-:Y:S02]  /*0c80*/  LEA R48, P2, R16, R62.reuse, 0x1 ;  /* 0x0000003e10307211 */ /* 0x080fe400078408ff */
[-C--:B------:R-:W-:Y:S02]  /*0c90*/  LEA R44, P0, R30, R62.reuse, 0x1 ;  /* 0x0000003e1e2c7211 */ /* 0x080fe400078008ff */
[-C--:B------:R-:W-:Y:S02]  /*0ca0*/  LEA.HI.X.SX32 R49, R16, R23.reuse, 0x1, P2 ;  /* 0x0000001710317211 */ /* 0x080fe400010f0eff */
[----:B------:R-:W-:Y:S02]  /*0cb0*/  LEA.HI.X.SX32 R45, R30, R23, 0x1, P0 ;  /* 0x000000171e2d7211 */ /* 0x000fe400000f0eff */
[----:B------:R-:W-:-:S02]  /*0cc0*/  LEA R54, P2, R19, R62, 0x1 ;  /* 0x0000003e13367211 */ /* 0x000fc400078408ff */
[----:B------:R-:W-:Y:S02]  /*0cd0*/  LEA R16, R35, R14, 0x1 ;  /* 0x0000000e23107211 */ /* 0x000fe400078e08ff */
[-C--:B------:R-:W-:Y:S02]  /*0ce0*/  LEA R50, P0, R20, R62.reuse, 0x1 ;  /* 0x0000003e14327211 */ /* 0x080fe400078008ff */
[-C--:B------:R-:W-:Y:S02]  /*0cf0*/  LEA R52, P1, R22, R62.reuse, 0x1 ;  /* 0x0000003e16347211 */ /* 0x080fe400078208ff */
[-C--:B------:R-:W-:Y:S01]  /*0d00*/  LEA.HI.X.SX32 R55, R19, R23.reuse, 0x1, P2 ;  /* 0x0000001713377211 */ /* 0x080fe200010f0eff */
[----:B------:R-:W-:Y:S01]  /*0d10*/  IMAD R19, R35, 0x2, R16 ;  /* 0x0000000223137824 */ /* 0x000fe200078e0210 */
[----:B------:R-:W-:Y:S01]  /*0d20*/  LEA.HI.X.SX32 R51, R20, R23, 0x1, P0 ;  /* 0x0000001714337211 */ /* 0x000fe200000f0eff */
[----:B------:R-:W-:Y:S01]  /*0d30*/  IMAD R20, R31, 0x110, RZ ;  /* 0x000001101f147824 */ /* 0x000fe200078e02ff */
[----:B------:R-:W-:-:S02]  /*0d40*/  LEA R56, P0, R21, R62, 0x1 ;  /* 0x0000003e15387211 */ /* 0x000fc400078008ff */
[-C--:B------:R-:W-:Y:S01]  /*0d50*/  LEA.HI.X.SX32 R53, R22, R23.reuse, 0x1, P1 ;  /* 0x0000001716357211 */ /* 0x080fe200008f0eff */
[----:B------:R-:W-:Y:S01]  /*0d60*/  IMAD.MOV.U32 R22, RZ, RZ, RZ ;  /* 0x000000ffff167224 */ /* 0x000fe200078e00ff */
[-C--:B------:R-:W-:Y:S02]  /*0d70*/  LEA R58, P1, R14, R62.reuse, 0x1 ;  /* 0x0000003e0e3a7211 */ /* 0x080fe400078208ff */
[-C--:B------:R-:W-:Y:S02]  /*0d80*/  LEA R60, P2, R16, R62.reuse, 0x1 ;  /* 0x0000003e103c7211 */ /* 0x080fe400078408ff */
[----:B------:R-:W-:Y:S02]  /*0d90*/  LEA R62, P3, R19, R62, 0x1 ;  /* 0x0000003e133e7211 */ /* 0x000fe400078608ff */
[----:B------:R-:W-:Y:S02]  /*0da0*/  LEA.HI.X.SX32 R57, R21, R23, 0x1, P0 ;  /* 0x0000001715397211 */ /* 0x000fe400000f0eff */
[----:B------:R-:W-:-:S02]  /*0db0*/  LOP3.LUT R21, R20, 0x30, R5, 0x78, !PT ;  /* 0x0000003014157812 */ /* 0x000fc400078e7805 */
[-C--:B------:R-:W-:Y:S01]  /*0dc0*/  LEA.HI.X.SX32 R59, R14, R23.reuse, 0x1, P1 ;  /* 0x000000170e3b7211 */ /* 0x080fe200008f0eff */
[----:B------:R-:W-:Y:S01]  /*0dd0*/  IMAD.MOV.U32 R14, RZ, RZ, RZ ;  /* 0x000000ffff0e7224 */ /* 0x000fe200078e00ff */
[-C--:B------:R-:W-:Y:S01]  /*0de0*/  LEA.HI.X.SX32 R61, R16, R23.reuse, 0x1, P2 ;  /* 0x00000017103d7211 */ /* 0x080fe200010f0eff */
[----:B------:R-:W-:Y:S01]  /*0df0*/  IMAD.MOV.U32 R16, RZ, RZ, 0x3f800000 ;  /* 0x3f800000ff107424 */ /* 0x000fe200078e00ff */
[----:B------:R-:W-:Y:S02]  /*0e00*/  LEA.HI.X.SX32 R63, R19, R23, 0x1, P3 ;  /* 0x00000017133f7211 */ /* 0x000fe400018f0eff */
[----:B------:R-:W-:Y:S02]  /*0e10*/  LOP3.LUT R19, R5, 0x6, RZ, 0xc0, !PT ;  /* 0x0000000605137812 */ /* 0x000fe400078ec0ff */
[----:B------:R-:W-:Y:S02]  /*0e20*/  LOP3.LUT R23, R32, 0x30, R5, 0x78, !PT ;  /* 0x0000003020177812 */ /* 0x000fe400078e7805 */
[----:B------:R-:W-:-:S02]  /*0e30*/  LOP3.LUT R24, R12, 0x8, RZ, 0xfc, !PT ;  /* 0x000000080c187812 */ /* 0x000fc400078efcff */
[C---:B------:R-:W-:Y:S02]  /*0e40*/  LOP3.LUT R25, R17.reuse, 0x20, RZ, 0x3c, !PT ;  /* 0x0000002011197812 */ /* 0x040fe400078e3cff */
[C---:B------:R-:W-:Y:S02]  /*0e50*/  LOP3.LUT R26, R17.reuse, 0x40, RZ, 0x3c, !PT ;  /* 0x00000040111a7812 */ /* 0x040fe400078e3cff */
[----:B------:R-:W-:Y:S02]  /*0e60*/  LOP3.LUT R27, R17, 0x60, RZ, 0x3c, !PT ;  /* 0x00000060111b7812 */ /* 0x000fe400078e3cff */
[----:B0-----:R-:W-:-:S07]  /*0e70*/  LOP3.LUT R20, R21, 0x40, RZ, 0x3c, !PT ;  /* 0x0000004015147812 */ /* 0x001fce00078e3cff */
.L_x_1:
[----:B------:R-:W-:-:S04]  /*0e80*/  IMAD.WIDE R30, R22, 0x2, R188 ;  /* 0x00000002161e7825 */ /* 0x000fc800078e02bc */
[C---:B------:R-:W-:Y:S01]  /*0e90*/  IMAD.WIDE R36, R22.reuse, 0x2, R182 ;  /* 0x0000000216247825 */ /* 0x040fe200078e02b6 */
[----:B------:R0:W2:Y:S03]  /*0ea0*/  LDG.E.U16 R74, desc[UR10][R30.64] ;  /* 0x0000000a1e4a7981 */ /* 0x0000a6000c1e1500 */
[C---:B------:R-:W-:Y:S01]  /*0eb0*/  IMAD.WIDE R38, R22.reuse, 0x2, R180 ;  /* 0x0000000216267825 */ /* 0x040fe200078e02b4 */
[----:B------:R1:W3:Y:S03]  /*0ec0*/  LDG.E.U16 R80, desc[UR10][R36.64] ;  /* 0x0000000a24507981 */ /* 0x0002e6000c1e1500 */
[C---:B------:R-:W-:Y:S01]  /*0ed0*/  IMAD.WIDE R64, R22.reuse, 0x2, R178 ;  /* 0x0000000216407825 */ /* 0x040fe200078e02b2 */
[----:B------:R4:W5:Y:S03]  /*0ee0*/  LDG.E.U16 R82, desc[UR10][R38.64] ;  /* 0x0000000a26527981 */ /* 0x000966000c1e1500 */
[C---:B------:R-:W-:Y:S01]  /*0ef0*/  IMAD.WIDE R32, R22.reuse, 0x2, R186 ;  /* 0x0000000216207825 */ /* 0x040fe200078e02ba */
[----:B------:R1:W5:Y:S03]  /*0f00*/  LDG.E.U16 R84, desc[UR10][R64.64] ;  /* 0x0000000a40547981 */ /* 0x000366000c1e1500 */
[C---:B------:R-:W-:Y:S01]  /*0f10*/  IMAD.WIDE R34, R22.reuse, 0x2, R184 ;  /* 0x0000000216227825 */ /* 0x040fe200078e02b8 */
[----:B------:R1:W5:Y:S03]  /*0f20*/  LDG.E.U16 R76, desc[UR10][R32.64] ;  /* 0x0000000a204c7981 */ /* 0x000366000c1e1500 */
[C---:B0-----:R-:W-:Y:S01]  /*0f30*/  IMAD.WIDE R30, R22.reuse, 0x2, R176 ;  /* 0x00000002161e7825 */ /* 0x041fe200078e02b0 */
[----:B------:R0:W5:Y:S03]  /*0f40*/  LDG.E.U16 R78, desc[UR10][R34.64] ;  /* 0x0000000a224e7981 */ /* 0x000166000c1e1500 */
[----:B------:R-:W-:-:S02]  /*0f50*/  IMAD.WIDE R66, R22, 0x2, R174 ;  /* 0x0000000216427825 */ /* 0x000fc400078e02ae */
[----:B------:R0:W5:Y:S02]  /*0f60*/  LDG.E.U16 R30, desc[UR10][R30.64] ;  /* 0x0000000a1e1e7981 */ /* 0x000164000c1e1500 */
[C---:B------:R-:W-:Y:S02]  /*0f70*/  IMAD.WIDE R68, R22.reuse, 0x2, R172 ;  /* 0x0000000216447825 */ /* 0x040fe400078e02ac */
[----:B------:R-:W5:Y:S02]  /*0f80*/  LDG.E.U16 R66, desc[UR10][R66.64] ;  /* 0x0000000a42427981 */ /* 0x000f64000c1e1500 */
[C---:B------:R-:W-:Y:S02]  /*0f90*/  IMAD.WIDE R70, R22.reuse, 0x2, R170 ;  /* 0x0000000216467825 */ /* 0x040fe400078e02aa */
[----:B------:R-:W5:Y:S02]  /*0fa0*/  LDG.E.U16 R68, desc[UR10][R68.64] ;  /* 0x0000000a44447981 */ /* 0x000f64000c1e1500 */
[----:B------:R-:W-:-:S02]  /*0fb0*/  IMAD.WIDE R72, R22, 0x2, R168 ;  /* 0x0000000216487825 */ /* 0x000fc400078e02a8 */
[----:B------:R-:W5:Y:S02]  /*0fc0*/  LDG.E.U16 R70, desc[UR10][R70.64] ;  /* 0x0000000a46467981 */ /* 0x000f64000c1e1500 */
[C---:B-1----:R-:W-:Y:S02]  /*0fd0*/  IMAD.WIDE R36, R22.reuse, 0x2, R162 ;  /* 0x0000000216247825 */ /* 0x042fe400078e02a2 */
[----:B------:R-:W5:Y:S02]  /*0fe0*/  LDG.E.U16 R72, desc[UR10][R72.64] ;  /* 0x0000000a48487981 */ /* 0x000f64000c1e1500 */
[C---:B----4-:R-:W-:Y:S02]  /*0ff0*/  IMAD.WIDE R38, R22.reuse, 0x2, R160 ;  /* 0x0000000216267825 */ /* 0x050fe400078e02a0 */
[----:B------:R-:W4:Y:S02]  /*1000*/  LDG.E.U16 R36, desc[UR10][R36.64] ;  /* 0x0000000a24247981 */ /* 0x000f24000c1e1500 */
[----:B------:R-:W-:-:S02]  /*1010*/  IMAD.WIDE R64, R22, 0x2, R158 ;  /* 0x0000000216407825 */ /* 0x000fc400078e029e */
[----:B------:R-:W4:Y:S02]  /*1020*/  LDG.E.U16 R38, desc[UR10][R38.64] ;  /* 0x0000000a26267981 */ /* 0x000f24000c1e1500 */
[C---:B------:R-:W-:Y:S02]  /*1030*/  IMAD.WIDE R32, R22.reuse, 0x2, R166 ;  /* 0x0000000216207825 */ /* 0x040fe400078e02a6 */
[----:B------:R-:W4:Y:S02]  /*1040*/  LDG.E.U16 R64, desc[UR10][R64.64] ;  /* 0x0000000a40407981 */ /* 0x000f24000c1e1500 */
[----:B0-----:R-:W-:Y:S02]  /*1050*/  IMAD.WIDE R34, R22, 0x2, R164 ;  /* 0x0000000216227825 */ /* 0x001fe400078e02a4 */
[----:B------:R-:W4:Y:S04]  /*1060*/  LDG.E.U16 R86, desc[UR10][R32.64] ;  /* 0x0000000a20567981 */ /* 0x000f28000c1e1500 */
[----:B------:R-:W4:Y:S01]  /*1070*/  LDG.E.U16 R88, desc[UR10][R34.64] ;  /* 0x0000000a22587981 */ /* 0x000f22000c1e1500 */
[----:B------:R-:W-:Y:S01]  /*1080*/  BAR.SYNC.DEFER_BLOCKING 0x0 ;  /* 0x0000000000007b1d */ /* 0x000fe20000010000 */
[----:B------:R-:W-:-:S05]  /*1090*/  VIADD R29, R19, UR4 ;  /* 0x00000004131d7c36 */ /* 0x000fca0008000000 */
[----:B------:R-:W-:-:S04]  /*10a0*/  LOP3.LUT R31, R29, 0x70, RZ, 0xfc, !PT ;  /* 0x000000701d1f7812 */ /* 0x000fc800078efcff */
[-C--:B------:R-:W-:Y:S02]  /*10b0*/  ISETP.GE.AND P2, PT, R12, R31.reuse, PT ;  /* 0x0000001f0c00720c */ /* 0x080fe40003f46270 */
[----:B------:R-:W-:Y:S02]  /*10c0*/  ISETP.GE.AND P3, PT, R24, R31, PT ;  /* 0x0000001f1800720c */ /* 0x000fe40003f66270 */
[----:B------:R-:W-:Y:S02]  /*10d0*/  LOP3.LUT R31, R29, 0x78, RZ, 0xfc, !PT ;  /* 0x000000781d1f7812 */ /* 0x000fe400078efcff */
[----:B------:R-:W-:Y:S02]  /*10e0*/  SEL R193, RZ, 0x1fffe, P3 ;  /* 0x0001fffeffc17807 */ /* 0x000fe40001800000 */
[-C--:B------:R-:W-:Y:S02]  /*10f0*/  ISETP.GE.AND P6, PT, R12, R31.reuse, PT ;  /* 0x0000001f0c00720c */ /* 0x080fe40003fc6270 */
[----:B------:R-:W-:-:S02]  /*1100*/  ISETP.GE.AND P3, PT, R24, R31, PT ;  /* 0x0000001f1800720c */ /* 0x000fc40003f66270 */
[C---:B------:R-:W-:Y:S02]  /*1110*/  LOP3.LUT R31, R29.reuse, 0x61, RZ, 0xfc, !PT ;  /* 0x000000611d1f7812 */ /* 0x040fe400078efcff */
[----:B------:R-:W-:Y:S02]  /*1120*/  SEL R135, RZ, 0x7fff8, P6 ;  /* 0x0007fff8ff877807 */ /* 0x000fe40003000000 */
[----:B------:R-:W-:Y:S02]  /*1130*/  SEL R191, RZ, 0x1fffe, P3 ;  /* 0x0001fffeffbf7807 */ /* 0x000fe40001800000 */
[-C--:B------:R-:W-:Y:S02]  /*1140*/  ISETP.GE.AND P6, PT, R12, R31.reuse, PT ;  /* 0x0000001f0c00720c */ /* 0x080fe40003fc6270 */
[----:B------:R-:W-:Y:S02]  /*1150*/  ISETP.GE.AND P3, PT, R24, R31, PT ;  /* 0x0000001f1800720c */ /* 0x000fe40003f66270 */
[----:B------:R-:W-:-:S02]  /*1160*/  LOP3.LUT R31, R29, 0x68, RZ, 0xfc, !PT ;  /* 0x000000681d1f7812 */ /* 0x000fc400078efcff */
[----:B------:R-:W-:Y:S02]  /*1170*/  SEL R132, RZ, 0x1, P3 ;  /* 0x00000001ff847807 */ /* 0x000fe40001800000 */
[----:B------:R-:W-:Y:S01]  /*1180*/  ISETP.GE.AND P3, PT, R24, R31, PT ;  /* 0x0000001f1800720c */ /* 0x000fe20003f66270 */
[C---:B------:R-:W-:Y:S01]  /*1190*/  VIADD R239, R29.reuse, 0x9 ;  /* 0x000000091def7836 */ /* 0x040fe20000000000 */
[C---:B------:R-:W-:Y:S01]  /*11a0*/  IADD3 R235, PT, PT, R29.reuse, 0x11, RZ ;  /* 0x000000111deb7810 */ /* 0x040fe20007ffe0ff */
[C---:B------:R-:W-:Y:S02]  /*11b0*/  VIADD R237, R29.reuse, 0x10 ;  /* 0x000000101ded7836 */ /* 0x040fe40000000000 */
[C---:B------:R-:W-:Y:S02]  /*11c0*/  VIADD R231, R29.reuse, 0x19 ;  /* 0x000000191de77836 */ /* 0x040fe40000000000 */
[C---:B------:R-:W-:Y:S01]  /*11d0*/  VIADD R233, R29.reuse, 0x18 ;  /* 0x000000181de97836 */ /* 0x040fe20000000000 */
[----:B--2---:R-:W-:Y:S04]  /*11e0*/  STS.U16 [R7+UR6], R74 ;  /* 0x0000004a07007988 */ /* 0x004fe80008000406 */
[----:B---3--:R-:W-:Y:S04]  /*11f0*/  STS.U16 [R7+UR6+0x600], R80 ;  /* 0x0006005007007988 */ /* 0x008fe80008000406 */
[----:B-----5:R-:W-:Y:S04]  /*1200*/  STS.U16 [R7+UR6+0x800], R82 ;  /* 0x0008005207007988 */ /* 0x020fe80008000406 */
[----:B------:R-:W-:Y:S04]  /*1210*/  STS.U16 [R7+UR6+0xa00], R84 ;  /* 0x000a005407007988 */ /* 0x000fe80008000406 */
[----:B------:R-:W-:Y:S04]  /*1220*/  STS.U16 [R7+UR6+0x200], R76 ;  /* 0x0002004c07007988 */ /* 0x000fe80008000406 */
[----:B------:R-:W-:Y:S04]  /*1230*/  STS.U16 [R7+UR6+0x400], R78 ;  /* 0x0004004e07007988 */ /* 0x000fe80008000406 */
[----:B------:R-:W-:Y:S04]  /*1240*/  STS.U16 [R7+UR6+0xc00], R30 ;  /* 0x000c001e07007988 */ /* 0x000fe80008000406 */
[----:B------:R-:W-:Y:S04]  /*1250*/  STS.U16 [R7+UR6+0xe00], R66 ;  /* 0x000e004207007988 */ /* 0x000fe80008000406 */
[----:B------:R-:W-:Y:S04]  /*1260*/  STS.U16 [R7+UR6+0x1000], R68 ;  /* 0x0010004407007988 */ /* 0x000fe80008000406 */
[----:B------:R-:W-:Y:S04]  /*1270*/  STS.U16 [R7+UR6+0x1200], R70 ;  /* 0x0012004607007988 */ /* 0x000fe80008000406 */
[----:B------:R-:W-:Y:S04]  /*1280*/  STS.U16 [R7+UR6+0x1400], R72 ;  /* 0x0014004807007988 */ /* 0x000fe80008000406 */
[----:B----4-:R-:W-:Y:S04]  /*1290*/  STS.U16 [R7+UR6+0x1a00], R36 ;  /* 0x001a002407007988 */ /* 0x010fe80008000406 */
[----:B------:R-:W-:Y:S04]  /*12a0*/  STS.U16 [R7+UR6+0x1c00], R38 ;  /* 0x001c002607007988 */ /* 0x000fe80008000406 */
[----:B------:R-:W-:Y:S04]  /*12b0*/  STS.U16 [R7+UR6+0x1e00], R64 ;  /* 0x001e004007007988 */ /* 0x000fe80008000406 */
[----:B------:R-:W-:Y:S04]  /*12c0*/  STS.U16 [R7+UR6+0x1600], R86 ;  /* 0x0016005607007988 */ /* 0x000fe80008000406 */
[----:B------:R-:W-:Y:S01]  /*12d0*/  STS.U16 [R7+UR6+0x1800], R88 ;  /* 0x0018005807007988 */ /* 0x000fe20008000406 */
[----:B------:R-:W-:Y:S06]  /*12e0*/  BAR.SYNC.DEFER_BLOCKING 0x0 ;  /* 0x0000000000007b1d */ /* 0x000fec0000010000 */
[----:B------:R-:W-:Y:S04]  /*12f0*/  LDSM.16.MT88.4 R144, [R18+0x2000] ;  /* 0x002000001290783b */ /* 0x000fe80000004200 */
[----:B------:R-:W0:Y:S04]  /*1300*/  LDSM.16.M88.4 R80, [R23+UR6+0xa00] ;  /* 0x000a00061750783b */ /* 0x000e280008000200 */
[----:B------:R-:W1:Y:S04]  /*1310*/  LDSM.16.M88.4 R84, [R23+UR6+0x800] ;  /* 0x000800061754783b */ /* 0x000e680008000200 */
[----:B------:R-:W2:Y:S04]  /*1320*/  LDSM.16.M88.4 R32, [R23+UR6+0x600] ;  /* 0x000600061720783b */ /* 0x000ea80008000200 */
[----:B------:R-:W3:Y:S04]  /*1330*/  LDSM.16.MT88.4 R140, [R18+0x2400] ;  /* 0x00240000128c783b */ /* 0x000ee80000004200 */
[----:B------:R-:W4:Y:S04]  /*1340*/  LDSM.16.M88.4 R92, [R23+UR6+0x400] ;  /* 0x00040006175c783b */ /* 0x000f280008000200 */
[----:B------:R-:W5:Y:S04]  /*1350*/  LDSM.16.M88.4 R120, [R23+UR6+0x200] ;  /* 0x000200061778783b */ /* 0x000f680008000200 */
[----:B------:R-:W3:Y:S04]  /*1360*/  LDSM.16.M88.4 R76, [R23+UR6+0x1000] ;  /* 0x00100006174c783b */ /* 0x000ee80008000200 */
[----:B------:R-:W4:Y:S04]  /*1370*/  LDSM.16.M88.4 R72, [R23+UR6+0xe00] ;  /* 0x000e00061748783b */ /* 0x000f280008000200 */
[----:B------:R-:W4:Y:S04]  /*1380*/  LDSM.16.M88.4 R68, [R23+UR6+0xc00] ;  /* 0x000c00061744783b */ /* 0x000f280008000200 */
[----:B------:R-:W-:Y:S01]  /*1390*/  LDSM.16.M88.4 R136, [R23+UR6] ;  /* 0x000000061788783b */ /* 0x000fe20008000200 */
[C---:B0-----:R-:W-:Y:S08]  /*13a0*/  HMMA.16816.F32.BF16 R64, R144.reuse, R80, RZ ;  /* 0x000000509040723c */ /* 0x041ff000000418ff */
[C---:B-1----:R-:W-:Y:S08]  /*13b0*/  HMMA.16816.F32.BF16 R36, R144.reuse, R84, RZ ;  /* 0x000000549024723c */ /* 0x042ff000000418ff */
[----:B--2---:R-:W-:Y:S08]  /*13c0*/  HMMA.16816.F32.BF16 R88, R144, R32, RZ ;  /* 0x000000209058723c */ /* 0x004ff000000418ff */
[----:B---3--:R-:W-:Y:S01]  /*13d0*/  HMMA.16816.F32.BF16 R64, R140, R82, R64 ;  /* 0x000000528c40723c */ /* 0x008fe20000041840 */
[----:B------:R-:W0:Y:S07]  /*13e0*/  LDSM.16.M88.4 R80, [R23+UR6+0x1200] ;  /* 0x001200061750783b */ /* 0x000e2e0008000200 */
[C---:B----4-:R-:W-:Y:S08]  /*13f0*/  HMMA.16816.F32.BF16 R128, R144.reuse, R92, RZ ;  /* 0x0000005c9080723c */ /* 0x050ff000000418ff */
[----:B-----5:R-:W-:Y:S08]  /*1400*/  HMMA.16816.F32.BF16 R112, R144, R120, RZ ;  /* 0x000000789070723c */ /* 0x020ff000000418ff */
[C---:B------:R-:W-:Y:S01]  /*1410*/  HMMA.16816.F32.BF16 R36, R140.reuse, R86, R36 ;  /* 0x000000568c24723c */ /* 0x040fe20000041824 */
[----:B------:R-:W1:Y:S07]  /*1420*/  LDSM.16.M88.4 R84, [R23+UR6+0x1400] ;  /* 0x001400061754783b */ /* 0x000e6e0008000200 */
[----:B------:R-:W-:Y:S08]  /*1430*/  HMMA.16816.F32.BF16 R32, R140, R34, R88 ;  /* 0x000000228c20723c */ /* 0x000ff00000041858 */
[----:B------:R-:W-:Y:S08]  /*1440*/  HMMA.16816.F32.BF16 R88, R144, R76, RZ ;  /* 0x0000004c9058723c */ /* 0x000ff000000418ff */
[----:B------:R-:W-:Y:S08]  /*1450*/  HMMA.16816.F32.BF16 R128, R140, R94, R128 ;  /* 0x0000005e8c80723c */ /* 0x000ff00000041880 */
[----:B------:R-:W-:Y:S01]  /*1460*/  HMMA.16816.F32.BF16 R92, R144, R72, RZ ;  /* 0x00000048905c723c */ /* 0x000fe200000418ff */
[----:B------:R-:W-:-:S07]  /*1470*/  LOP3.LUT R77, R29, 0x71, RZ, 0xfc, !PT ;  /* 0x000000711d4d7812 */ /* 0x000fce00078efcff */
[----:B------:R-:W-:Y:S01]  /*1480*/  HMMA.16816.F32.BF16 R120, R140, R122, R112 ;  /* 0x0000007a8c78723c */ /* 0x000fe20000041870 */
[----:B------:R-:W-:-:S07]  /*1490*/  ISETP.GE.AND P1, PT, R12, R77, PT ;  /* 0x0000004d0c00720c */ /* 0x000fce0003f26270 */
[----:B------:R-:W-:Y:S01]  /*14a0*/  HMMA.16816.F32.BF16 R112, R144, R68, RZ ;  /* 0x000000449070723c */ /* 0x000fe200000418ff */
[----:B------:R-:W-:-:S07]  /*14b0*/  ISETP.GE.AND P4, PT, R24, R77, PT ;  /* 0x0000004d1800720c */ /* 0x000fce0003f86270 */
[----:B------:R-:W-:Y:S01]  /*14c0*/  HMMA.16816.F32.BF16 R76, R140, R78, R88 ;  /* 0x0000004e8c4c723c */ /* 0x000fe20000041858 */
[----:B------:R-:W2:Y:S07]  /*14d0*/  LDSM.16.M88.4 R88, [R23+UR6+0x1600] ;  /* 0x001600061758783b */ /* 0x000eae0008000200 */
[----:B0-----:R-:W-:Y:S08]  /*14e0*/  HMMA.16816.F32.BF16 R124, R144, R80, RZ ;  /* 0x00000050907c723c */ /* 0x001ff000000418ff */
[----:B------:R-:W-:Y:S01]  /*14f0*/  HMMA.16816.F32.BF16 R72, R140, R74, R92 ;  /* 0x0000004a8c48723c */ /* 0x000fe2000004185c */
[----:B------:R-:W-:-:S04]  /*1500*/  LOP3.LUT R93, R29, 0x79, RZ, 0xfc, !PT ;  /* 0x000000791d5d7812 */ /* 0x000fc800078efcff */
[-C--:B------:R-:W-:Y:S02]  /*1510*/  ISETP.GE.AND P5, PT, R12, R93.reuse, PT ;  /* 0x0000005d0c00720c */ /* 0x080fe40003fa6270 */
[----:B------:R-:W-:Y:S02]  /*1520*/  ISETP.GE.AND P0, PT, R24, R93, PT ;  /* 0x0000005d1800720c */ /* 0x000fe40003f06270 */
[----:B------:R-:W-:Y:S01]  /*1530*/  LOP3.LUT R93, R29, 0x60, RZ, 0xfc, !PT ;  /* 0x000000601d5d7812 */ /* 0x000fe200078efcff */
[----:B------:R-:W-:Y:S01]  /*1540*/  HMMA.16816.F32.BF16 R116, R144, R136, RZ ;  /* 0x000000889074723c */ /* 0x000fe200000418ff */
[----:B------:R-:W-:Y:S02]  /*1550*/  SEL R190, RZ, 0x1, P4 ;  /* 0x00000001ffbe7807 */ /* 0x000fe40002000000 */
[----:B------:R-:W-:Y:S02]  /*1560*/  SEL R134, RZ, 0x4, P5 ;  /* 0x00000004ff867807 */ /* 0x000fe40002800000 */
[----:B------:R-:W-:-:S02]  /*1570*/  ISETP.GE.AND P4, PT, R12, R93, PT ;  /* 0x0000005d0c00720c */ /* 0x000fc40003f86270 */
[----:B------:R-:W-:Y:S01]  /*1580*/  ISETP.GE.AND P5, PT, R24, R93, PT ;  /* 0x0000005d1800720c */ /* 0x000fe20003fa6270 */
[----:B------:R-:W-:Y:S01]  /*1590*/  HMMA.16816.F32.BF16 R68, R140, R70, R112 ;  /* 0x000000468c44723c */ /* 0x000fe20000041870 */
[----:B------:R-:W0:Y:S02]  /*15a0*/  LDSM.16.M88.4 R92, [R23+UR6+0x1800] ;  /* 0x00180006175c783b */ /* 0x000e240008000200 */
[----:B------:R-:W-:-:S05]  /*15b0*/  SEL R133, RZ, 0x1fffe, P5 ;  /* 0x0001fffeff857807 */ /* 0x000fca0002800000 */
[----:B-1----:R-:W-:Y:S01]  /*15c0*/  HMMA.16816.F32.BF16 R112, R144, R84, RZ ;  /* 0x000000549070723c */ /* 0x002fe200000418ff */
[----:B------:R-:W-:-:S04]  /*15d0*/  LOP3.LUT R85, R29, 0x69, RZ, 0xfc, !PT ;  /* 0x000000691d557812 */ /* 0x000fc800078efcff */
[----:B------:R-:W-:-:S03]  /*15e0*/  ISETP.GE.AND P5, PT, R24, R85, PT ;  /* 0x000000551800720c */ /* 0x000fc60003fa6270 */
[C---:B------:R-:W-:Y:S01]  /*15f0*/  HMMA.16816.F32.BF16 R80, R140.reuse, R82, R124 ;  /* 0x000000528c50723c */ /* 0x040fe2000004187c */
[----:B------:R-:W-:Y:S02]  /*1600*/  SEL R30, RZ, 0x1, P5 ;  /* 0x00000001ff1e7807 */ /* 0x000fe40002800000 */
[----:B------:R-:W-:Y:S02]  /*1610*/  SEL R125, RZ, 0x1fffe, P3 ;  /* 0x0001fffeff7d7807 */ /* 0x000fe40001800000 */
[----:B------:R-:W-:Y:S02]  /*1620*/  SEL R84, RZ, 0x1, P0 ;  /* 0x00000001ff547807 */ /* 0x000fe40000000000 */
[----:B------:R-:W-:Y:S01]  /*1630*/  ISETP.GE.AND P3, PT, R12, R85, PT ;  /* 0x000000550c00720c */ /* 0x000fe20003f66270 */
[----:B------:R-:W-:Y:S01]  /*1640*/  IMAD.IADD R125, R30, 0x1, R125 ;  /* 0x000000011e7d7824 */ /* 0x000fe200078e027d */
[----:B------:R-:W-:Y:S01]  /*1650*/  ISETP.GE.AND P5, PT, R12, R31, PT ;  /* 0x0000001f0c00720c */ /* 0x000fe20003fa6270 */
[----:B------:R-:W-:Y:S01]  /*1660*/  HMMA.16816.F32.BF16 R136, R140, R138, R116 ;  /* 0x0000008a8c88723c */ /* 0x000fe20000041874 */
[----:B------:R-:W-:Y:S01]  /*1670*/  IADD3 R191, PT, PT, R84, R191, RZ ;  /* 0x000000bf54bf7210 */ /* 0x000fe20007ffe0ff */
[----:B------:R-:W1:Y:S01]  /*1680*/  LDSM.16.M88.4 R116, [R23+UR6+0x1a00] ;  /* 0x001a00061774783b */ /* 0x000e620008000200 */
[----:B------:R-:W-:Y:S01]  /*1690*/  SEL R30, RZ, 0x4, P3 ;  /* 0x00000004ff1e7807 */ /* 0x000fe20001800000 */
[----:B------:R-:W-:Y:S01]  /*16a0*/  IMAD.IADD R190, R190, 0x1, R193 ;  /* 0x00000001bebe7824 */ /* 0x000fe200078e02c1 */
[----:B------:R-:W-:-:S02]  /*16b0*/  SEL R31, RZ, 0x7fff8, P5 ;  /* 0x0007fff8ff1f7807 */ /* 0x000fc40002800000 */
[----:B------:R-:W-:Y:S02]  /*16c0*/  LOP3.LUT R125, R125, 0x3, RZ, 0xc0, !PT ;  /* 0x000000037d7d7812 */ /* 0x000fe400078ec0ff */
[----:B------:R-:W-:Y:S01]  /*16d0*/  LOP3.LUT R191, R191, 0x3, RZ, 0xc0, !PT ;  /* 0x00000003bfbf7812 */ /* 0x000fe200078ec0ff */
[----:B------:R-:W-:Y:S01]  /*16e0*/  HMMA.16816.F32.BF16 R84, R140, R86, R112 ;  /* 0x000000568c54723c */ /* 0x000fe20000041870 */
[----:B------:R-:W-:Y:S02]  /*16f0*/  IADD3 R30, PT, PT, R125, R31, R30 ;  /* 0x0000001f7d1e7210 */ /* 0x000fe40007ffe01e */
[----:B------:R-:W-:Y:S02]  /*1700*/  IADD3 R191, PT, PT, R191, R135, R134 ;  /* 0x00000087bfbf7210 */ /* 0x000fe40007ffe086 */
[----:B------:R-:W-:Y:S02]  /*1710*/  SEL R114, RZ, 0x7fff8, P2 ;  /* 0x0007fff8ff727807 */ /* 0x000fe40001000000 */
[----:B------:R-:W-:-:S02]  /*1720*/  SEL R113, RZ, 0x4, P1 ;  /* 0x00000004ff717807 */ /* 0x000fc40000800000 */
[----:B------:R-:W-:Y:S02]  /*1730*/  LOP3.LUT R190, R190, 0x3, RZ, 0xc0, !PT ;  /* 0x00000003bebe7812 */ /* 0x000fe400078ec0ff */
[----:B------:R-:W-:Y:S01]  /*1740*/  IADD3 R112, PT, PT, R132, R133, RZ ;  /* 0x0000008584707210 */ /* 0x000fe20007ffe0ff */
[----:B------:R-:W-:Y:S01]  /*1750*/  IMAD.SHL.U32 R30, R30, 0x100, RZ ;  /* 0x000001001e1e7824 */ /* 0x000fe200078e00ff */
[----:B--2---:R-:W-:Y:S01]  /*1760*/  HMMA.16816.F32.BF16 R132, R144, R88, RZ ;  /* 0x000000589084723c */ /* 0x004fe200000418ff */
[----:B------:R-:W-:Y:S02]  /*1770*/  IADD3 R114, PT, PT, R190, R114, R113 ;  /* 0x00000072be727210 */ /* 0x000fe40007ffe071 */
[----:B------:R-:W-:Y:S02]  /*1780*/  LOP3.LUT R191, R191, 0xf, RZ, 0xc0, !PT ;  /* 0x0000000fbfbf7812 */ /* 0x000fe400078ec0ff */
[----:B------:R-:W-:Y:S02]  /*1790*/  SEL R88, RZ, 0x7fff8, P4 ;  /* 0x0007fff8ff587807 */ /* 0x000fe40002000000 */
[----:B------:R-:W-:-:S02]  /*17a0*/  SEL R31, RZ, 0x4, P6 ;  /* 0x00000004ff1f7807 */ /* 0x000fc40003000000 */
[----:B------:R-:W-:Y:S02]  /*17b0*/  LOP3.LUT R112, R112, 0x3, RZ, 0xc0, !PT ;  /* 0x0000000370707812 */ /* 0x000fe400078ec0ff */
[----:B------:R-:W-:Y:S01]  /*17c0*/  IADD3 R193, PT, PT, R29, 0x38, RZ ;  /* 0x000000381dc17810 */ /* 0x000fe20007ffe0ff */
[----:B------:R-:W-:Y:S01]  /*17d0*/  IMAD R114, R114, 0x10, R191 ;  /* 0x0000001072727824 */ /* 0x000fe200078e02bf */
[----:B------:R-:W-:Y:S01]  /*17e0*/  IADD3 R31, PT, PT, R112, R88, R31 ;  /* 0x00000058701f7210 */ /* 0x000fe20007ffe01f */
[----:B------:R-:W-:Y:S01]  /*17f0*/  FMUL R72, R72, UR5 ;  /* 0x0000000548487c20 */ /* 0x000fe20008400000 */
[----:B------:R-:W-:Y:S02]  /*1800*/  LOP3.LUT R30, R30, 0xf00, RZ, 0xe2, !PT ;  /* 0x00000f001e1e7812 */ /* 0x000fe400078ee2ff */
[----:B------:R-:W-:Y:S01]  /*1810*/  ISETP.GE.AND P2, PT, R12, R193, PT ;  /* 0x000000c10c00720c */ /* 0x000fe20003f46270 */
[----:B------:R-:W-:Y:S01]  /*1820*/  FMUL R196, R137, UR5 ;  /* 0x0000000589c47c20 */ /* 0x000fe20008400000 */
[----:B------:R-:W-:-:S02]  /*1830*/  LEA R30, R31, R30, 0xc ;  /* 0x0000001e1f1e7211 */ /* 0x000fc400078e60ff */
[----:B------:R-:W-:Y:S02]  /*1840*/  LOP3.LUT R31, R114, 0xff, RZ, 0xc0, !PT ;  /* 0x000000ff721f7812 */ /* 0x000fe400078ec0ff */
[----:B------:R-:W-:Y:S02]  /*1850*/  FSEL R72, R72, -INF , P2 ;  /* 0xff80000048487808 */ /* 0x000fe40001000000 */
[----:B------:R-:W-:Y:S01]  /*1860*/  ISETP.GT.AND P2, PT, R12, R29, PT ;  /* 0x0000001d0c00720c */ /* 0x000fe20003f44270 */
[----:B0-----:R-:W-:Y:S01]  /*1870*/  HMMA.16816.F32.BF16 R124, R144, R92, RZ ;  /* 0x0000005c907c723c */ /* 0x001fe200000418ff */
[----:B------:R-:W-:Y:S02]  /*1880*/  IMAD.IADD R30, R30, 0x1, R31 ;  /* 0x000000011e1e7824 */ /* 0x000fe400078e021f */
[----:B------:R-:W-:Y:S01]  /*1890*/  FMUL R121, R121, UR5 ;  /* 0x0000000579797c20 */ /* 0x000fe20008400000 */
[----:B------:R-:W-:Y:S01]  /*18a0*/  FSEL R196, R196, -INF , P2 ;  /* 0xff800000c4c47808 */ /* 0x000fe20001000000 */
[----:B------:R-:W-:Y:S01]  /*18b0*/  VIADD R31, R29, 0x8 ;  /* 0x000000081d1f7836 */ /* 0x000fe20000000000 */
[----:B------:R-:W-:Y:S01]  /*18c0*/  ISETP.GE.AND P2, PT, R12, R239, PT ;  /* 0x000000ef0c00720c */ /* 0x000fe20003f46270 */
[----:B------:R-:W-:Y:S01]  /*18d0*/  FMUL R120, R120, UR5 ;  /* 0x0000000578787c20 */ /* 0x000fe20008400000 */
[----:B------:R-:W-:-:S02]  /*18e0*/  FMUL R129, R129, UR5 ;  /* 0x0000000581817c20 */ /* 0x000fc40008400000 */
[----:B------:R-:W-:Y:S02]  /*18f0*/  FSEL R198, R121, -INF , P2 ;  /* 0xff80000079c67808 */ /* 0x000fe40001000000 */
[C---:B------:R-:W-:Y:S02]  /*1900*/  ISETP.GE.AND P3, PT, R12.reuse, R31, PT ;  /* 0x0000001f0c00720c */ /* 0x040fe40003f66270 */
[----:B------:R-:W-:Y:S01]  /*1910*/  ISETP.GE.AND P2, PT, R12, R235, PT ;  /* 0x000000eb0c00720c */ /* 0x000fe20003f46270 */
[----:B------:R-:W-:Y:S01]  /*1920*/  FMUL R128, R128, UR5 ;  /* 0x0000000580807c20 */ /* 0x000fe20008400000 */
[----:B------:R-:W-:Y:S01]  /*1930*/  LOP3.LUT R30, R30, 0xffff, RZ, 0xc0, !PT ;  /* 0x0000ffff1e1e7812 */ /* 0x000fe200078ec0ff */
[----:B------:R-:W-:Y:S01]  /*1940*/  FMUL R33, R33, UR5 ;  /* 0x0000000521217c20 */ /* 0x000fe20008400000 */
[----:B------:R-:W-:Y:S01]  /*1950*/  FSEL R200, R120, -INF , P3 ;  /* 0xff80000078c87808 */ /* 0x000fe20001800000 */
[----:B------:R-:W-:Y:S01]  /*1960*/  HMMA.16816.F32.BF16 R88, R140, R90, R132 ;  /* 0x0000005a8c58723c */ /* 0x000fe20000041884 */
[----:B------:R-:W-:Y:S01]  /*1970*/  FSEL R129, R129, -INF , P2 ;  /* 0xff80000081817808 */ /* 0x000fe20001000000 */
[----:B------:R-:W-:Y:S01]  /*1980*/  VIADD R217, R29, 0x21 ;  /* 0x000000211dd97836 */ /* 0x000fe20000000000 */
[----:B------:R-:W-:-:S02]  /*1990*/  ISETP.GE.AND P3, PT, R12, R237, PT ;  /* 0x000000ed0c00720c */ /* 0x000fc40003f66270 */
[----:B------:R-:W-:Y:S02]  /*19a0*/  ISETP.GE.AND P2, PT, R12, R231, PT ;  /* 0x000000e70c00720c */ /* 0x000fe40003f46270 */
[--C-:B------:R-:W-:Y:S02]  /*19b0*/  SHF.R.U32.HI R92, RZ, 0xf, R30.reuse ;  /* 0x0000000fff5c7819 */ /* 0x100fe4000001161e */
[----:B------:R-:W-:Y:S01]  /*19c0*/  SHF.R.U32.HI R93, RZ, 0xe, R30 ;  /* 0x0000000eff5d7819 */ /* 0x000fe2000001161e */
[----:B-1----:R-:W-:Y:S01]  /*19d0*/  HMMA.16816.F32.BF16 R112, R144, R116, RZ ;  /* 0x000000749070723c */ /* 0x002fe200000418ff */
[----:B------:R-:W-:Y:S01]  /*19e0*/  FSEL R194, R128, -INF , P3 ;  /* 0xff80000080c27808 */ /* 0x000fe20001800000 */
[----:B------:R-:W-:Y:S01]  /*19f0*/  FMUL R32, R32, UR5 ;  /* 0x0000000520207c20 */ /* 0x000fe20008400000 */
[----:B------:R-:W-:Y:S01]  /*1a00*/  FMUL R37, R37, UR5 ;  /* 0x0000000525257c20 */ /* 0x000fe20008400000 */
[----:B------:R-:W-:Y:S02]  /*1a10*/  FSEL R213, R33, -INF , P2 ;  /* 0xff80000021d57808 */ /* 0x000fe40001000000 */
[----:B------:R-:W-:-:S02]  /*1a20*/  ISETP.GE.AND P3, PT, R12, R233, PT ;  /* 0x000000e90c00720c */ /* 0x000fc40003f66270 */
[----:B------:R-:W-:Y:S02]  /*1a30*/  ISETP.GE.AND P2, PT, R12, R217, PT ;  /* 0x000000d90c00720c */ /* 0x000fe40003f46270 */
[----:B------:R-:W-:Y:S02]  /*1a40*/  LOP3.LUT P4, RZ, R92, 0x1, RZ, 0xc0, !PT ;  /* 0x000000015cff7812 */ /* 0x000fe4000788c0ff */
[----:B------:R-:W-:Y:S02]  /*1a50*/  LOP3.LUT P5, RZ, R93, 0x1, RZ, 0xc0, !PT ;  /* 0x000000015dff7812 */ /* 0x000fe400078ac0ff */
[C---:B------:R-:W-:Y:S01]  /*1a60*/  IADD3 R229, PT, PT, R29.reuse, 0x20, RZ ;  /* 0x000000201de57810 */ /* 0x040fe20007ffe0ff */
[----:B------:R-:W-:Y:S01]  /*1a70*/  HMMA.16816.F32.BF16 R92, R140, R94, R124 ;  /* 0x0000005e8c5c723c */ /* 0x000fe2000004187c */
[----:B------:R-:W-:Y:S01]  /*1a80*/  IADD3 R221, PT, PT, R29, 0x29, RZ ;  /* 0x000000291ddd7810 */ /* 0x000fe20007ffe0ff */
[----:B------:R-:W0:Y:S01]  /*1a90*/  LDSM.16.M88.4 R124, [R23+UR6+0x1c00] ;  /* 0x001c0006177c783b */ /* 0x000e220008000200 */
[----:B------:R-:W-:Y:S01]  /*1aa0*/  FMUL R36, R36, UR5 ;  /* 0x0000000524247c20 */ /* 0x000fe20008400000 */
[----:B------:R-:W-:Y:S01]  /*1ab0*/  FSEL R216, R32, -INF , P3 ;  /* 0xff80000020d87808 */ /* 0x000fe20001800000 */
[----:B------:R-:W-:Y:S01]  /*1ac0*/  FMUL R65, R65, UR5 ;  /* 0x0000000541417c20 */ /* 0x000fe20008400000 */
[----:B------:R-:W-:Y:S01]  /*1ad0*/  FSEL R190, R37, -INF , P2 ;  /* 0xff80000025be7808 */ /* 0x000fe20001000000 */
[C---:B------:R-:W-:Y:S01]  /*1ae0*/  VIADD R225, R29.reuse, 0x28 ;  /* 0x000000281de17836 */ /* 0x040fe20000000000 */
[C---:B------:R-:W-:Y:S01]  /*1af0*/  ISETP.GE.AND P3, PT, R12.reuse, R229, PT ;  /* 0x000000e50c00720c */ /* 0x040fe20003f66270 */
[----:B------:R-:W-:Y:S01]  /*1b00*/  VIADD R207, R29, 0x31 ;  /* 0x000000311dcf7836 */ /* 0x000fe20000000000 */
[----:B------:R-:W-:Y:S01]  /*1b10*/  ISETP.GE.AND P2, PT, R12, R221, PT ;  /* 0x000000dd0c00720c */ /* 0x000fe20003f46270 */
[----:B------:R-:W-:Y:S01]  /*1b20*/  FMUL R64, R64, UR5 ;  /* 0x0000000540407c20 */ /* 0x000fe20008400000 */
[----:B------:R-:W-:Y:S01]  /*1b30*/  FSEL R212, R36, -INF , P3 ;  /* 0xff80000024d47808 */ /* 0x000fe20001800000 */
[----:B------:R-:W-:Y:S01]  /*1b40*/  FMUL R69, R69, UR5 ;  /* 0x0000000545457c20 */ /* 0x000fe20008400000 */
[----:B------:R-:W-:Y:S01]  /*1b50*/  FSEL R209, R65, -INF , P2 ;  /* 0xff80000041d17808 */ /* 0x000fe20001000000 */
[----:B------:R-:W-:Y:S01]  /*1b60*/  VIADD R219, R29, 0x30 ;  /* 0x000000301ddb7836 */ /* 0x000fe20000000000 */
[----:B------:R-:W-:-:S02]  /*1b70*/  ISETP.GE.AND P3, PT, R12, R225, PT ;  /* 0x000000e10c00720c */ /* 0x000fc40003f66270 */
[----:B------:R-:W-:Y:S02]  /*1b80*/  ISETP.GE.AND P2, PT, R12, R207, PT ;  /* 0x000000cf0c00720c */ /* 0x000fe40003f46270 */
[----:B------:R-:W-:Y:S01]  /*1b90*/  LOP3.LUT R205, R29, 0x59, RZ, 0xfc, !PT ;  /* 0x000000591dcd7812 */ /* 0x000fe200078efcff */
[----:B------:R-:W-:Y:S01]  /*1ba0*/  FMUL R68, R68, UR5 ;  /* 0x0000000544447c20 */ /* 0x000fe20008400000 */
[----:B------:R-:W-:Y:S01]  /*1bb0*/  SHF.R.U32.HI R31, RZ, 0xb, R30 ;  /* 0x0000000bff1f7819 */ /* 0x000fe2000001161e */
[----:B------:R-:W-:Y:S01]  /*1bc0*/  FMUL R32, R89, UR5 ;  /* 0x0000000559207c20 */ /* 0x000fe20008400000 */
[----:B------:R-:W-:Y:S02]  /*1bd0*/  FSEL R192, R64, -INF , P3 ;  /* 0xff80000040c07808 */ /* 0x000fe40001800000 */
[----:B------:R-:W-:Y:S02]  /*1be0*/  FSEL R121, R69, -INF , P2 ;  /* 0xff80000045797808 */ /* 0x000fe40001000000 */
[----:B------:R-:W-:-:S02]  /*1bf0*/  ISETP.GE.AND P3, PT, R12, R219, PT ;  /* 0x000000db0c00720c */ /* 0x000fc40003f66270 */
[----:B------:R-:W-:Y:S02]  /*1c00*/  ISETP.GE.AND P2, PT, R12, R205, PT ;  /* 0x000000cd0c00720c */ /* 0x000fe40003f46270 */
[C---:B------:R-:W-:Y:S02]  /*1c10*/  IADD3 R201, PT, PT, R29.reuse, 0x39, RZ ;  /* 0x000000391dc97810 */ /* 0x040fe40007ffe0ff */
[----:B------:R-:W-:Y:S01]  /*1c20*/  LOP3.LUT R203, R29, 0x51, RZ, 0xfc, !PT ;  /* 0x000000511dcb7812 */ /* 0x000fe200078efcff */
[----:B------:R-:W-:Y:S01]  /*1c30*/  HMMA.16816.F32.BF16 R112, R140, R118, R112 ;  /* 0x000000768c70723c */ /* 0x000fe20000041870 */
[----:B------:R-:W-:Y:S01]  /*1c40*/  LOP3.LUT P6, RZ, R31, 0x1, RZ, 0xc0, !PT ;  /* 0x000000011fff7812 */ /* 0x000fe200078cc0ff */
[----:B------:R-:W-:Y:S01]  /*1c50*/  FMUL R73, R73, UR5 ;  /* 0x0000000549497c20 */ /* 0x000fe20008400000 */
[----:B------:R-:W-:Y:S01]  /*1c60*/  FSEL R128, R68, -INF , P3 ;  /* 0xff80000044807808 */ /* 0x000fe20001800000 */
[----:B------:R-:W-:Y:S01]  /*1c70*/  FMUL R31, R85, UR5 ;  /* 0x00000005551f7c20 */ /* 0x000fe20008400000 */
[----:B------:R-:W-:-:S02]  /*1c80*/  FSEL R32, R32, -INF , P2 ;  /* 0xff80000020207808 */ /* 0x000fc40001000000 */
[C---:B------:R-:W-:Y:S02]  /*1c90*/  ISETP.GE.AND P3, PT, R12.reuse, R201, PT ;  /* 0x000000c90c00720c */ /* 0x040fe40003f66270 */
[----:B------:R-:W-:Y:S02]  /*1ca0*/  ISETP.GE.AND P2, PT, R12, R203, PT ;  /* 0x000000cb0c00720c */ /* 0x000fe40003f46270 */
[C---:B------:R-:W-:Y:S02]  /*1cb0*/  LOP3.LUT R199, R29.reuse, 0x58, RZ, 0xfc, !PT ;  /* 0x000000581dc77812 */ /* 0x040fe400078efcff */
[----:B------:R-:W-:Y:S01]  /*1cc0*/  LOP3.LUT R195, R29, 0x49, RZ, 0xfc, !PT ;  /* 0x000000491dc37812 */ /* 0x000fe200078efcff */
        /* <DEDUP_REMOVED lines=14> */
[--C-:B------:R-:W-:Y:S02]  /*1db0*/  SHF.R.U32.HI R116, RZ, 0xa, R30.reuse ;  /* 0x0000000aff747819 */ /* 0x100fe4000001161e */
[----:B------:R-:W-:Y:S02]  /*1dc0*/  LOP3.LUT R211, R29, 0x48, RZ, 0xfc, !PT ;  /* 0x000000481dd37812 */ /* 0x000fe400078efcff */
[----:B------:R-:W-:Y:S01]  /*1dd0*/  SHF.R.U32.HI R37, RZ, 0x7, R30 ;  /* 0x00000007ff257819 */ /* 0x000fe2000001161e */
[----:B------:R-:W-:Y:S01]  /*1de0*/  FMUL R80, R80, UR5 ;  /* 0x0000000550507c20 */ /* 0x000fe20008400000 */
[----:B------:R-:W-:-:S02]  /*1df0*/  FSEL R68, R68, -INF , P3 ;  /* 0xff80000044447808 */ /* 0x000fc40001800000 */
[----:B------:R-:W-:Y:S02]  /*1e00*/  FSEL R73, R73, -INF , P2 ;  /* 0xff80000049497808 */ /* 0x000fe40001000000 */
[----:B------:R-:W-:Y:S02]  /*1e10*/  ISETP.GE.AND P3, PT, R12, R211, PT ;  /* 0x000000d30c00720c */ /* 0x000fe40003f66270 */
[----:B------:R-:W-:Y:S01]  /*1e20*/  LOP3.LUT P2, RZ, R37, 0x1, RZ, 0xc0, !PT ;  /* 0x0000000125ff7812 */ /* 0x000fe2000784c0ff */
[----:B------:R-:W-:Y:S01]  /*1e30*/  FMUL R37, R92, UR5 ;  /* 0x000000055c257c20 */ /* 0x000fe20008400000 */
[----:B------:R-:W-:Y:S02]  /*1e40*/  LOP3.LUT P1, RZ, R116, 0x1, RZ, 0xc0, !PT ;  /* 0x0000000174ff7812 */ /* 0x000fe4000782c0ff */
[----:B------:R-:W-:Y:S01]  /*1e50*/  LOP3.LUT R137, R29, 0x40, RZ, 0xfc, !PT ;  /* 0x000000401d897812 */ /* 0x000fe200078efcff */
[----:B------:R-:W1:Y:S01]  /*1e60*/  LDSM.16.M88.4 R116, [R23+UR6+0x1e00] ;  /* 0x001e00061774783b */ /* 0x000e620008000200 */
[----:B------:R-:W-:Y:S01]  /*1e70*/  SHF.R.U32.HI R69, RZ, 0x3, R30 ;  /* 0x00000003ff457819 */ /* 0x000fe2000001161e */
[----:B------:R-:W-:Y:S01]  /*1e80*/  FMUL R81, R112, UR5 ;  /* 0x0000000570517c20 */ /* 0x000fe20008400000 */
[----:B------:R-:W-:Y:S01]  /*1e90*/  FMUL R76, R76, UR5 ;  /* 0x000000054c4c7c20 */ /* 0x000fe20008400000 */
[----:B------:R-:W-:-:S02]  /*1ea0*/  FSEL R204, R80, -INF , P3 ;  /* 0xff80000050cc7808 */ /* 0x000fc40001800000 */
[----:B------:R-:W-:Y:S02]  /*1eb0*/  ISETP.GE.AND P3, PT, R12, R137, PT ;  /* 0x000000890c00720c */ /* 0x000fe40003f66270 */
[----:B------:R-:W-:Y:S01]  /*1ec0*/  FSEL R37, R37, -INF , !P4 ;  /* 0xff80000025257808 */ /* 0x000fe20006000000 */
[----:B0-----:R-:W-:Y:S01]  /*1ed0*/  HMMA.16816.F32.BF16 R132, R144, R124, RZ ;  /* 0x0000007c9084723c */ /* 0x001fe200000418ff */
[----:B------:R-:W-:Y:S01]  /*1ee0*/  LOP3.LUT P4, RZ, R69, 0x1, RZ, 0xc0, !PT ;  /* 0x0000000145ff7812 */ /* 0x000fe2000788c0ff */
[----:B------:R-:W-:Y:S01]  /*1ef0*/  FMUL R69, R136, UR5 ;  /* 0x0000000588457c20 */ /* 0x000fe20008400000 */
[----:B------:R-:W-:Y:S02]  /*1f00*/  FSEL R81, R81, -INF , !P6 ;  /* 0xff80000051517808 */ /* 0x000fe40007000000 */
[----:B------:R-:W-:Y:S01]  /*1f10*/  FSEL R89, R76, -INF , P3 ;  /* 0xff8000004c597808 */ /* 0x000fe20001800000 */
[----:B------:R-:W-:Y:S01]  /*1f20*/  FMUL R76, R93, UR5 ;  /* 0x000000055d4c7c20 */ /* 0x000fe20008400000 */
[----:B------:R-:W-:-:S02]  /*1f30*/  ISETP.GE.AND P6, PT, R12, R29, PT ;  /* 0x0000001d0c00720c */ /* 0x000fc40003fc6270 */
[----:B------:R-:W-:Y:S02]  /*1f40*/  SHF.R.U32.HI R77, RZ, 0x2, R30 ;  /* 0x00000002ff4d7819 */ /* 0x000fe4000001161e */
[----:B------:R-:W-:Y:S02]  /*1f50*/  FSEL R69, R69, -INF , P6 ;  /* 0xff80000045457808 */ /* 0x000fe40003000000 */
[----:B------:R-:W-:Y:S02]  /*1f60*/  FSEL R76, R76, -INF , !P5 ;  /* 0xff8000004c4c7808 */ /* 0x000fe40006800000 */
[----:B------:R-:W-:Y:S02]  /*1f70*/  LOP3.LUT P5, RZ, R77, 0x1, RZ, 0xc0, !PT ;  /* 0x000000014dff7812 */ /* 0x000fe400078ac0ff */
[----:B------:R-:W-:-:S04]  /*1f80*/  FMNMX3 R77, R69, R196, R200, !PT ;  /* 0x000000c4454d7276 */ /* 0x000fc800078000c8 */
[----:B------:R-:W-:Y:S01]  /*1f90*/  FMNMX3 R77, R77, R198, R194, !PT ;  /* 0x000000c64d4d7276 */ /* 0x000fe200078000c2 */
[----:B------:R-:W-:Y:S03]  /*1fa0*/  HMMA.16816.F32.BF16 R132, R140, R126, R132 ;  /* 0x0000007e8c84723c */ /* 0x000fe60000041884 */
[----:B------:R-:W-:-:S04]  /*1fb0*/  FMNMX3 R77, R77, R129, R216, !PT ;  /* 0x000000814d4d7276 */ /* 0x000fc800078000d8 */
[----:B------:R-:W-:Y:S01]  /*1fc0*/  FMNMX3 R127, R77, R213, R212, !PT ;  /* 0x000000d54d7f7276 */ /* 0x000fe200078000d4 */
[----:B------:R-:W-:-:S03]  /*1fd0*/  IMAD.WIDE R92, R14, 0x2, R148 ;  /* 0x000000020e5c7825 */ /* 0x000fc600078e0294 */
[----:B------:R-:W-:Y:S01]  /*1fe0*/  FMNMX3 R127, R127, R190, R192, !PT ;  /* 0x000000be7f7f7276 */ /* 0x000fe200078000c0 */
[----:B-1----:R-:W-:Y:S02]  /*1ff0*/  HMMA.16816.F32.BF16 R144, R144, R116, RZ ;  /* 0x000000749090723c */ /* 0x002fe400000418ff */
[----:B------:R0:W2:Y:S01]  /*2000*/  LDG.E.U16 R92, desc[UR10][R92.64] ;  /* 0x0000000a5c5c7981 */ /* 0x0000a2000c1e1500 */
[----:B------:R-:W-:-:S04]  /*2010*/  FMNMX3 R127, R127, R209, R128, !PT ;  /* 0x000000d17f7f7276 */ /* 0x000fc80007800080 */
[----:B0-----:R-:W-:-:S04]  /*2020*/  FMNMX3 R93, R127, R121, R72, !PT ;  /* 0x000000797f5d7276 */ /* 0x001fc80007800048 */
[----:B------:R-:W-:-:S04]  /*2030*/  FMNMX3 R112, R93, R120, R89, !PT ;  /* 0x000000785d707276 */ /* 0x000fc80007800059 */
[----:B------:R-:W-:Y:S02]  /*2040*/  FMNMX3 R112, R112, R73, R204, !PT ;  /* 0x0000004970707276 */ /* 0x000fe400078000cc */
[----:B------:R-:W-:Y:S02]  /*2050*/  SHF.R.U32.HI R64, RZ, 0x6, R30 ;  /* 0x00000006ff407819 */ /* 0x000fe4000001161e */
[----:B------:R-:W-:Y:S02]  /*2060*/  FMNMX3 R112, R112, R33, R68, !PT ;  /* 0x0000002170707276 */ /* 0x000fe40007800044 */
[----:B------:R-:W-:Y:S01]  /*2070*/  LOP3.LUT P3, RZ, R64, 0x1, RZ, 0xc0, !PT ;  /* 0x0000000140ff7812 */ /* 0x000fe2000786c0ff */
[----:B------:R-:W-:Y:S01]  /*2080*/  IMAD.WIDE R64, R14, 0x2, R156 ;  /* 0x000000020e407825 */ /* 0x000fe200078e029c */
[----:B------:R-:W-:-:S03]  /*2090*/  FMNMX3 R112, R112, R31, R36, !PT ;  /* 0x0000001f70707276 */ /* 0x000fc60007800024 */
[----:B------:R-:W-:Y:S01]  /*20a0*/  FMUL R113, R113, UR5 ;  /* 0x0000000571717c20 */ /* 0x000fe20008400000 */
[----:B------:R-:W-:-:S04]  /*20b0*/  IMAD.WIDE R84, R14, 0x2, R154 ;  /* 0x000000020e547825 */ /* 0x000fc800078e029a */
[----:B------:R-:W-:Y:S01]  /*20c0*/  FMUL R132, R132, UR5 ;  /* 0x0000000584847c20 */ /* 0x000fe20008400000 */
[----:B------:R-:W-:Y:S01]  /*20d0*/  IMAD.WIDE R116, R14, 0x2, R44 ;  /* 0x000000020e747825 */ /* 0x000fe200078e022c */
[----:B------:R-:W-:-:S03]  /*20e0*/  FMNMX3 R112, R112, R32, R37, !PT ;  /* 0x0000002070707276 */ /* 0x000fc60007800025 */
[C---:B------:R-:W-:Y:S01]  /*20f0*/  IMAD.WIDE R226, R14.reuse, 0x2, R152 ;  /* 0x000000020ee27825 */ /* 0x040fe200078e0298 */
[----:B------:R-:W-:Y:S01]  /*2100*/  HMMA.16816.F32.BF16 R144, R140, R118, R144 ;  /* 0x000000768c90723c */ /* 0x000fe20000041890 */
[----:B------:R-:W3:Y:S02]  /*2110*/  LDG.E.U16 R64, desc[UR10][R64.64] ;  /* 0x0000000a40407981 */ /* 0x000ee4000c1e1500 */
[C---:B------:R-:W-:Y:S02]  /*2120*/  IMAD.WIDE R124, R14.reuse, 0x2, R150 ;  /* 0x000000020e7c7825 */ /* 0x040fe400078e0296 */
[----:B------:R0:W4:Y:S02]  /*2130*/  LDG.E.U16 R80, desc[UR10][R84.64] ;  /* 0x0000000a54507981 */ /* 0x000124000c1e1500 */
[C---:B------:R-:W-:Y:S02]  /*2140*/  IMAD.WIDE R214, R14.reuse, 0x2, R48 ;  /* 0x000000020ed67825 */ /* 0x040fe400078e0230 */
[----:B------:R1:W5:Y:S02]  /*2150*/  LDG.E.U16 R77, desc[UR10][R116.64] ;  /* 0x0000000a744d7981 */ /* 0x000364000c1e1500 */
[----:B------:R-:W-:Y:S01]  /*2160*/  IMAD.WIDE R118, R14, 0x2, R58 ;  /* 0x000000020e767825 */ /* 0x000fe200078e023a */
[----:B------:R-:W-:Y:S01]  /*2170*/  FSEL R230, R132, -INF , !P2 ;  /* 0xff80000084e67808 */ /* 0x000fe20005000000 */
[----:B------:R1:W2:Y:S01]  /*2180*/  LDG.E.U16 R65, desc[UR10][R226.64] ;  /* 0x0000000ae2417981 */ /* 0x0002a2000c1e1500 */
[----:B------:R-:W-:Y:S01]  /*2190*/  FMNMX3 R112, R112, R76, R81, !PT ;  /* 0x0000004c70707276 */ /* 0x000fe20007800051 */
[----:B0-----:R-:W-:-:S02]  /*21a0*/  IMAD.WIDE R84, R14, 0x2, R50 ;  /* 0x000000020e547825 */ /* 0x001fc400078e0232 */
[----:B------:R0:W2:Y:S02]  /*21b0*/  LDG.E.U16 R88, desc[UR10][R124.64] ;  /* 0x0000000a7c587981 */ /* 0x0000a4000c1e1500 */
[C---:B-1----:R-:W-:Y:S02]  /*21c0*/  IMAD.WIDE R116, R14.reuse, 0x2, R60 ;  /* 0x000000020e747825 */ /* 0x042fe400078e023c */
[----:B------:R-:W4:Y:S01]  /*21d0*/  LDG.E.U16 R208, desc[UR10][R214.64] ;  /* 0x0000000ad6d07981 */ /* 0x000f22000c1e1500 */
[----:B------:R-:W-:Y:S01]  /*21e0*/  FSEL R227, R113, -INF , !P1 ;  /* 0xff80000071e37808 */ /* 0x000fe20004800000 */
[C---:B------:R-:W-:Y:S02]  /*21f0*/  IMAD.WIDE R222, R14.reuse, 0x2, R42 ;  /* 0x000000020ede7825 */ /* 0x040fe400078e022a */
[----:B------:R1:W5:Y:S02]  /*2200*/  LDG.E.U16 R218, desc[UR10][R118.64] ;  /* 0x0000000a76da7981 */ /* 0x000364000c1e1500 */
[----:B0-----:R-:W-:-:S02]  /*2210*/  IMAD.WIDE R124, R14, 0x2, R56 ;  /* 0x000000020e7c7825 */ /* 0x001fc400078e0238 */
[----:B------:R0:W5:Y:S02]  /*2220*/  LDG.E.U16 R210, desc[UR10][R84.64] ;  /* 0x0000000a54d27981 */ /* 0x000164000c1e1500 */
[----:B------:R-:W-:Y:S02]  /*2230*/  IMAD.WIDE R126, R14, 0x2, R52 ;  /* 0x000000020e7e7825 */ /* 0x000fe400078e0234 */
[----:B------:R0:W5:Y:S01]  /*2240*/  LDG.E.U16 R215, desc[UR10][R116.64] ;  /* 0x0000000a74d77981 */ /* 0x000162000c1e1500 */
[----:B-1----:R-:W-:Y:S01]  /*2250*/  FMNMX3 R118, R112, R227, R230, !PT ;  /* 0x000000e370767276 */ /* 0x002fe200078000e6 */
[C---:B------:R-:W-:Y:S02]  /*2260*/  IMAD.WIDE R112, R14.reuse, 0x2, R62 ;  /* 0x000000020e707825 */ /* 0x040fe400078e023e */
[----:B------:R-:W5:Y:S02]  /*2270*/  LDG.E.U16 R220, desc[UR10][R124.64] ;  /* 0x0000000a7cdc7981 */ /* 0x000f64000c1e1500 */
[----:B0-----:R-:W-:-:S02]  /*2280*/  IMAD.WIDE R84, R14, 0x2, R46 ;  /* 0x000000020e547825 */ /* 0x001fc400078e022e */
[----:B------:R0:W5:Y:S02]  /*2290*/  LDG.E.U16 R206, desc[UR10][R222.64] ;  /* 0x0000000adece7981 */ /* 0x000164000c1e1500 */
[----:B------:R-:W-:Y:S02]  /*22a0*/  IMAD.WIDE R116, R14, 0x2, R54 ;  /* 0x000000020e747825 */ /* 0x000fe400078e0236 */
[----:B------:R-:W5:Y:S04]  /*22b0*/  LDG.E.U16 R93, desc[UR10][R126.64] ;  /* 0x0000000a7e5d7981 */ /* 0x000f68000c1e1500 */
[----:B------:R1:W5:Y:S04]  /*22c0*/  LDG.E.U16 R228, desc[UR10][R84.64] ;  /* 0x0000000a54e47981 */ /* 0x000368000c1e1500 */
[----:B------:R-:W5:Y:S04]  /*22d0*/  LDG.E.U16 R226, desc[UR10][R116.64] ;  /* 0x0000000a74e27981 */ /* 0x000f68000c1e1500 */
[----:B------:R1:W5:Y:S01]  /*22e0*/  LDG.E.U16 R224, desc[UR10][R112.64] ;  /* 0x0000000a70e07981 */ /* 0x000362000c1e1500 */
[----:B------:R-:W-:Y:S01]  /*22f0*/  FMUL R133, R133, UR5 ;  /* 0x0000000585857c20 */ /* 0x000fe20008400000 */
[----:B------:R-:W-:Y:S01]  /*2300*/  FMUL R144, R144, UR5 ;  /* 0x0000000590907c20 */ /* 0x000fe20008400000 */
[----:B------:R-:W-:Y:S01]  /*2310*/  FMUL R145, R145, UR5 ;  /* 0x0000000591917c20 */ /* 0x000fe20008400000 */
[----:B------:R-:W-:Y:S01]  /*2320*/  FMUL R74, R74, UR5 ;  /* 0x000000054a4a7c20 */ /* 0x000fe20008400000 */
[----:B------:R-:W-:Y:S01]  /*2330*/  FMUL R122, R122, UR5 ;  /* 0x000000057a7a7c20 */ /* 0x000fe20008400000 */
[----:B0-----:R-:W-:Y:S01]  /*2340*/  FSEL R223, R133, -INF , !P3 ;  /* 0xff80000085df7808 */ /* 0x001fe20005800000 */
[----:B------:R-:W-:Y:S01]  /*2350*/  FMUL R34, R34, UR5 ;  /* 0x0000000522227c20 */ /* 0x000fe20008400000 */
[----:B------:R-:W-:Y:S01]  /*2360*/  FSEL R222, R144, -INF , !P4 ;  /* 0xff80000090de7808 */ /* 0x000fe20006000000 */
[----:B------:R-:W-:Y:S01]  /*2370*/  FMUL R139, R139, UR5 ;  /* 0x000000058b8b7c20 */ /* 0x000fe20008400000 */
[----:B------:R-:W-:Y:S01]  /*2380*/  FSEL R214, R145, -INF , !P5 ;  /* 0xff80000091d67808 */ /* 0x000fe20006800000 */
[----:B------:R-:W-:Y:S01]  /*2390*/  FMUL R35, R35, UR5 ;  /* 0x0000000523237c20 */ /* 0x000fe20008400000 */
[----:B------:R-:W-:Y:S01]  /*23a0*/  FMNMX3 R119, R118, R223, R222, !PT ;  /* 0x000000df76777276 */ /* 0x000fe200078000de */
[----:B------:R-:W-:Y:S01]  /*23b0*/  FMUL R38, R38, UR5 ;  /* 0x0000000526267c20 */ /* 0x000fe20008400000 */
[----:B------:R-:W-:Y:S01]  /*23c0*/  FMUL R123, R123, UR5 ;  /* 0x000000057b7b7c20 */ /* 0x000fe20008400000 */
[----:B------:R-:W-:Y:S01]  /*23d0*/  ISETP.GE.AND P2, PT, R24, R239, PT ;  /* 0x000000ef1800720c */ /* 0x000fe20003f46270 */
[----:B------:R-:W-:Y:S01]  /*23e0*/  FMUL R130, R130, UR5 ;  /* 0x0000000582827c20 */ /* 0x000fe20008400000 */
[----:B------:R-:W-:-:S02]  /*23f0*/  FMNMX R119, R214, R119, !PT ;  /* 0x00000077d6777209 */ /* 0x000fc40007800000 */
[----:B------:R-:W-:Y:S01]  /*2400*/  ISETP.GE.AND P1, PT, R24, R237, PT ;  /* 0x000000ed1800720c */ /* 0x000fe20003f26270 */
[----:B-1----:R-:W-:Y:S01]  /*2410*/  FMUL R85, R131, UR5 ;  /* 0x0000000583557c20 */ /* 0x002fe20008400000 */
[----:B------:R-:W-:Y:S01]  /*2420*/  FMUL R39, R39, UR5 ;  /* 0x0000000527277c20 */ /* 0x000fe20008400000 */
[----:B------:R-:W0:Y:S01]  /*2430*/  SHFL.BFLY PT, R118, R119, 0x2, 0x1f ;  /* 0x0c401f0077767f89 */ /* 0x000e2200000e0000 */
[----:B------:R-:W-:Y:S01]  /*2440*/  FMUL R66, R66, UR5 ;  /* 0x0000000542427c20 */ /* 0x000fe20008400000 */
        /* <DEDUP_REMOVED lines=19> */
[----:B------:R-:W-:Y:S01]  /*2580*/  BAR.SYNC.DEFER_BLOCKING 0x0 ;  /* 0x0000000000007b1d */ /* 0x000fe20000010000 */
[----:B0-----:R-:W-:-:S05]  /*2590*/  FMNMX R125, R119, R118, !PT ;  /* 0x00000076777d7209 */ /* 0x001fca0007800000 */
[----:B------:R-:W0:Y:S01]  /*25a0*/  SHFL.BFLY PT, R118, R125, 0x1, 0x1f ;  /* 0x0c201f007d767f89 */ /* 0x000e2200000e0000 */
[C---:B------:R-:W-:Y:S02]  /*25b0*/  ISETP.GE.AND P4, PT, R24.reuse, R193, PT ;  /* 0x000000c11800720c */ /* 0x040fe40003f86270 */
[CC--:B------:R-:W-:Y:S02]  /*25c0*/  ISETP.GE.AND P5, PT, R24.reuse, R29.reuse, PT ;  /* 0x0000001d1800720c */ /* 0x0c0fe40003fa6270 */
[----:B------:R-:W-:Y:S02]  /*25d0*/  ISETP.GT.AND P3, PT, R24, R29, PT ;  /* 0x0000001d1800720c */ /* 0x000fe40003f64270 */
[----:B------:R-:W-:Y:S01]  /*25e0*/  FSEL R193, R74, -INF , P4 ;  /* 0xff8000004ac17808 */ /* 0x000fe20002000000 */
[----:B------:R-:W-:Y:S01]  /*25f0*/  FMUL R74, R138, UR5 ;  /* 0x000000058a4a7c20 */ /* 0x000fe20008400000 */
[----:B------:R-:W-:Y:S02]  /*2600*/  ISETP.GE.AND P4, PT, R24, R235, PT ;  /* 0x000000eb1800720c */ /* 0x000fe40003f86270 */
[----:B------:R-:W-:-:S02]  /*2610*/  FSEL R235, R122, -INF , P6 ;  /* 0xff8000007aeb7808 */ /* 0x000fc40003000000 */
[----:B------:R-:W-:Y:S02]  /*2620*/  ISETP.GE.AND P6, PT, R24, R233, PT ;  /* 0x000000e91800720c */ /* 0x000fe40003fc6270 */
[----:B------:R-:W-:Y:S02]  /*2630*/  FSEL R74, R74, -INF , P5 ;  /* 0xff8000004a4a7808 */ /* 0x000fe40002800000 */
[----:B------:R-:W-:Y:S02]  /*2640*/  ISETP.GE.AND P5, PT, R24, R231, PT ;  /* 0x000000e71800720c */ /* 0x000fe40003fa6270 */
[----:B0-----:R-:W-:Y:S02]  /*2650*/  FMNMX3 R29, R125, R118, R40, !PT ;  /* 0x000000767d1d7276 */ /* 0x001fe40007800028 */
[----:B------:R-:W-:-:S03]  /*2660*/  FSEL R231, R139, -INF , P3 ;  /* 0xff8000008be77808 */ /* 0x000fc60001800000 */
[--C-:B------:R-:W-:Y:S01]  /*2670*/  FADD R84, R69, -R29.reuse ;  /* 0x8000001d45547221 */ /* 0x100fe20000000000 */
[----:B------:R-:W-:Y:S01]  /*2680*/  FSEL R69, R34, -INF , P6 ;  /* 0xff80000022457808 */ /* 0x000fe20003000000 */
[--C-:B------:R-:W-:Y:S01]  /*2690*/  FADD R34, R196, -R29.reuse ;  /* 0x8000001dc4227221 */ /* 0x100fe20000000000 */
[----:B------:R-:W-:Y:S01]  /*26a0*/  ISETP.GE.AND P3, PT, R24, R229, PT ;  /* 0x000000e51800720c */ /* 0x000fe20003f66270 */
[----:B------:R-:W-:Y:S01]  /*26b0*/  FMUL R112, R84, 1.4426950216293334961 ;  /* 0x3fb8aa3b54707820 */ /* 0x000fe20000400000 */
[----:B------:R-:W-:Y:S01]  /*26c0*/  FADD R198, R198, -R29 ;  /* 0x8000001dc6c67221 */ /* 0x000fe20000000000 */
[----:B------:R-:W-:Y:S01]  /*26d0*/  FSEL R84, R35, -INF , P5 ;  /* 0xff80000023547808 */ /* 0x000fe20002800000 */
[----:B------:R-:W-:Y:S01]  /*26e0*/  FMUL R34, R34, 1.4426950216293334961 ;  /* 0x3fb8aa3b22227820 */ /* 0x000fe20000400000 */
[----:B------:R-:W-:Y:S02]  /*26f0*/  ISETP.GE.AND P5, PT, R24, R207, PT ;  /* 0x000000cf1800720c */ /* 0x000fe40003fa6270 */
[----:B------:R-:W-:Y:S01]  /*2700*/  FSEL R207, R38, -INF , P3 ;  /* 0xff80000026cf7808 */ /* 0x000fe20001800000 */
[----:B------:R-:W-:Y:S01]  /*2710*/  FMUL R38, R198, 1.4426950216293334961 ;  /* 0x3fb8aa3bc6267820 */ /* 0x000fe20000400000 */
[----:B------:R-:W-:-:S02]  /*2720*/  ISETP.GE.AND P3, PT, R24, R201, PT ;  /* 0x000000c91800720c */ /* 0x000fc40003f66270 */
[----:B------:R0:W-:Y:S01]  /*2730*/  MUFU.EX2 R201, R34 ;  /* 0x0000002200c97308 */ /* 0x0001e20000000800 */
[----:B------:R-:W-:Y:S02]  /*2740*/  FSEL R229, R123, -INF , P2 ;  /* 0xff8000007be57808 */ /* 0x000fe40001000000 */
[----:B------:R-:W-:Y:S02]  /*2750*/  ISETP.GE.AND P2, PT, R24, R217, PT ;  /* 0x000000d91800720c */ /* 0x000fe40003f46270 */
[----:B------:R-:W-:Y:S01]  /*2760*/  FSEL R217, R130, -INF , P1 ;  /* 0xff80000082d97808 */ /* 0x000fe20000800000 */
[----:B0-----:R-:W-:Y:S02]  /*2770*/  FADD R34, R194, -R29 ;  /* 0x8000001dc2227221 */ /* 0x001fe40000000000 */
[----:B------:R0:W-:Y:S01]  /*2780*/  MUFU.EX2 R194, R38 ;  /* 0x0000002600c27308 */ /* 0x0001e20000000800 */
[----:B------:R-:W-:Y:S02]  /*2790*/  FSEL R85, R85, -INF , P4 ;  /* 0xff80000055557808 */ /* 0x000fe40002000000 */
[----:B0-----:R-:W-:-:S04]  /*27a0*/  FMNMX3 R38, R74, R231, R235, !PT ;  /* 0x000000e74a267276 */ /* 0x001fc800078000eb */
[----:B------:R-:W-:Y:S01]  /*27b0*/  FMNMX3 R38, R38, R229, R217, !PT ;  /* 0x000000e526267276 */ /* 0x000fe200078000d9 */
[----:B------:R-:W-:Y:S01]  /*27c0*/  FADD R200, R200, -R29 ;  /* 0x8000001dc8c87221 */ /* 0x000fe20000000000 */
[----:B------:R-:W-:Y:S02]  /*27d0*/  ISETP.GE.AND P1, PT, R24, R225, PT ;  /* 0x000000e11800720c */ /* 0x000fe40003f26270 */
[----:B------:R-:W-:Y:S02]  /*27e0*/  FMNMX3 R38, R38, R85, R69, !PT ;  /* 0x0000005526267276 */ /* 0x000fe40007800045 */
[----:B------:R-:W-:Y:S02]  /*27f0*/  ISETP.GE.AND P4, PT, R24, R221, PT ;  /* 0x000000dd1800720c */ /* 0x000fe40003f86270 */
[----:B------:R-:W-:Y:S01]  /*2800*/  FSEL R202, R39, -INF , P2 ;  /* 0xff80000027ca7808 */ /* 0x000fe20001000000 */
[----:B------:R-:W-:Y:S01]  /*2810*/  FMUL R35, R200, 1.4426950216293334961 ;  /* 0x3fb8aa3bc8237820 */ /* 0x000fe20000400000 */
[----:B------:R-:W-:-:S02]  /*2820*/  ISETP.GE.AND P6, PT, R24, R219, PT ;  /* 0x000000db1800720c */ /* 0x000fc40003fc6270 */
[----:B------:R-:W-:Y:S02]  /*2830*/  ISETP.GE.AND P2, PT, R24, R205, PT ;  /* 0x000000cd1800720c */ /* 0x000fe40003f46270 */
[----:B------:R-:W-:Y:S02]  /*2840*/  FSEL R205, R66, -INF , P1 ;  /* 0xff80000042cd7808 */ /* 0x000fe40000800000 */
[----:B------:R-:W-:Y:S02]  /*2850*/  FMNMX3 R38, R38, R84, R207, !PT ;  /* 0x0000005426267276 */ /* 0x000fe400078000cf */
[----:B------:R-:W-:Y:S02]  /*2860*/  FSEL R200, R67, -INF , P4 ;  /* 0xff80000043c87808 */ /* 0x000fe40002000000 */
[C---:B------:R-:W-:Y:S02]  /*2870*/  ISETP.GE.AND P4, PT, R24.reuse, R203, PT ;  /* 0x000000cb1800720c */ /* 0x040fe40003f86270 */
[----:B------:R-:W-:-:S02]  /*2880*/  ISETP.GE.AND P1, PT, R24, R199, PT ;  /* 0x000000c71800720c */ /* 0x000fc40003f26270 */
[----:B------:R-:W-:Y:S01]  /*2890*/  FSEL R203, R70, -INF , P6 ;  /* 0xff80000046cb7808 */ /* 0x000fe20003000000 */
[----:B------:R0:W1:Y:S01]  /*28a0*/  MUFU.EX2 R199, R35 ;  /* 0x0000002300c77308 */ /* 0x0000620000000800 */
[----:B------:R-:W-:Y:S01]  /*28b0*/  ISETP.GE.AND P6, PT, R24, R197, PT ;  /* 0x000000c51800720c */ /* 0x000fe20003fc6270 */
[----:B------:R-:W-:Y:S01]  /*28c0*/  FMUL R197, R34, 1.4426950216293334961 ;  /* 0x3fb8aa3b22c57820 */ /* 0x000fe20000400000 */
[----:B------:R-:W-:Y:S01]  /*28d0*/  FMNMX3 R38, R38, R202, R205, !PT ;  /* 0x000000ca26267276 */ /* 0x000fe200078000cd */
[----:B------:R-:W-:Y:S01]  /*28e0*/  FADD R34, R129, -R29 ;  /* 0x8000001d81227221 */ /* 0x000fe20000000000 */
[----:B------:R-:W-:Y:S02]  /*28f0*/  FSEL R131, R90, -INF , P1 ;  /* 0xff8000005a837808 */ /* 0x000fe40000800000 */
[----:B------:R-:W-:Y:S02]  /*2900*/  FSEL R198, R71, -INF , P5 ;  /* 0xff80000047c67808 */ /* 0x000fe40002800000 */
[----:B0-----:R-:W-:-:S02]  /*2910*/  SHF.R.U32.HI R35, RZ, 0xc, R30 ;  /* 0x0000000cff237819 */ /* 0x001fc4000001161e */
[----:B------:R-:W-:Y:S02]  /*2920*/  ISETP.GE.AND P1, PT, R24, R137, PT ;  /* 0x000000891800720c */ /* 0x000fe40003f26270 */
[----:B------:R-:W-:Y:S01]  /*2930*/  FMNMX3 R38, R38, R200, R203, !PT ;  /* 0x000000c826267276 */ /* 0x000fe200078000cb */
[----:B------:R-:W-:Y:S01]  /*2940*/  FMUL R144, R34, 1.4426950216293334961 ;  /* 0x3fb8aa3b22907820 */ /* 0x000fe20000400000 */
[----:B------:R-:W-:Y:S01]  /*2950*/  FSEL R139, R86, -INF , P6 ;  /* 0xff800000568b7808 */ /* 0x000fe20003000000 */
[--C-:B------:R-:W-:Y:S01]  /*2960*/  FADD R190, R190, -R29.reuse ;  /* 0x8000001dbebe7221 */ /* 0x100fe20000000000 */
[----:B------:R-:W-:Y:S02]  /*2970*/  ISETP.GE.AND P5, PT, R24, R195, PT ;  /* 0x000000c31800720c */ /* 0x000fe40003fa6270 */
[----:B------:R-:W-:Y:S01]  /*2980*/  LOP3.LUT P6, RZ, R35, 0x1, RZ, 0xc0, !PT ;  /* 0x0000000123ff7812 */ /* 0x000fe200078cc0ff */
[----:B------:R-:W-:Y:S01]  /*2990*/  FADD R35, R192, -R29 ;  /* 0x8000001dc0237221 */ /* 0x000fe20000000000 */
[----:B------:R-:W-:-:S02]  /*29a0*/  FSEL R195, R75, -INF , P3 ;  /* 0xff8000004bc37808 */ /* 0x000fc40001800000 */
[----:B------:R-:W-:Y:S02]  /*29b0*/  FSEL R129, R91, -INF , P2 ;  /* 0xff8000005b817808 */ /* 0x000fe40001000000 */
[----:B------:R-:W-:Y:S02]  /*29c0*/  SHF.R.U32.HI R34, RZ, 0xd, R30 ;  /* 0x0000000dff227819 */ /* 0x000fe4000001161e */
[C---:B------:R-:W-:Y:S02]  /*29d0*/  ISETP.GE.AND P3, PT, R24.reuse, R211, PT ;  /* 0x000000d31800720c */ /* 0x040fe40003f66270 */
[----:B------:R-:W-:Y:S02]  /*29e0*/  ISETP.GE.AND P2, PT, R24, R191, PT ;  /* 0x000000bf1800720c */ /* 0x000fe40003f46270 */
[----:B------:R-:W-:Y:S02]  /*29f0*/  FSEL R192, R78, -INF , P1 ;  /* 0xff8000004ec07808 */ /* 0x000fe40000800000 */
[----:B------:R-:W-:Y:S01]  /*2a00*/  FMNMX3 R38, R38, R198, R193, !PT ;  /* 0x000000c626267276 */ /* 0x000fe200078000c1 */
[----:B------:R-:W-:Y:S01]  /*2a10*/  FMUL R140, R190, 1.4426950216293334961 ;  /* 0x3fb8aa3bbe8c7820 */ /* 0x000fe20000400000 */
[----:B------:R-:W-:-:S02]  /*2a20*/  FSEL R132, R87, -INF , P4 ;  /* 0xff80000057847808 */ /* 0x000fc40002000000 */
[----:B------:R-:W-:Y:S02]  /*2a30*/  LOP3.LUT P4, RZ, R34, 0x1, RZ, 0xc0, !PT ;  /* 0x0000000122ff7812 */ /* 0x000fe4000788c0ff */
[----:B------:R-:W-:Y:S02]  /*2a40*/  SHF.R.U32.HI R34, RZ, 0x9, R30 ;  /* 0x00000009ff227819 */ /* 0x000fe4000001161e */
[----:B------:R-:W-:Y:S02]  /*2a50*/  FSEL R145, R82, -INF , P3 ;  /* 0xff80000052917808 */ /* 0x000fe40001800000 */
[----:B------:R-:W-:Y:S02]  /*2a60*/  FSEL R190, R79, -INF , P2 ;  /* 0xff8000004fbe7808 */ /* 0x000fe40001000000 */
[----:B------:R-:W-:Y:S02]  /*2a70*/  FMNMX3 R38, R38, R195, R192, !PT ;  /* 0x000000c326267276 */ /* 0x000fe400078000c0 */
[----:B------:R-:W-:-:S02]  /*2a80*/  FSEL R138, R83, -INF , P5 ;  /* 0xff800000538a7808 */ /* 0x000fc40002800000 */
[----:B------:R-:W-:Y:S02]  /*2a90*/  LOP3.LUT P5, RZ, R34, 0x1, RZ, 0xc0, !PT ;  /* 0x0000000122ff7812 */ /* 0x000fe400078ac0ff */
[----:B------:R-:W-:Y:S02]  /*2aa0*/  FMNMX3 R38, R38, R190, R145, !PT ;  /* 0x000000be26267276 */ /* 0x000fe40007800091 */
[--C-:B------:R-:W-:Y:S02]  /*2ab0*/  SHF.R.U32.HI R34, RZ, 0x8, R30.reuse ;  /* 0x00000008ff227819 */ /* 0x100fe4000001161e */
[----:B------:R-:W-:Y:S01]  /*2ac0*/  FMNMX3 R38, R38, R138, R139, !PT ;  /* 0x0000008a26267276 */ /* 0x000fe2000780008b */
[--C-:B------:R-:W-:Y:S01]  /*2ad0*/  FADD R128, R128, -R29.reuse ;  /* 0x8000001d80807221 */ /* 0x100fe20000000000 */
[----:B------:R-:W-:Y:S01]  /*2ae0*/  LOP3.LUT P3, RZ, R34, 0x1, RZ, 0xc0, !PT ;  /* 0x0000000122ff7812 */ /* 0x000fe2000786c0ff */
[----:B------:R-:W-:Y:S01]  /*2af0*/  FADD R121, R121, -R29 ;  /* 0x8000001d79797221 */ /* 0x000fe20000000000 */
[----:B------:R-:W-:-:S02]  /*2b00*/  SHF.R.U32.HI R34, RZ, 0x5, R30 ;  /* 0x00000005ff227819 */ /* 0x000fc4000001161e */
[----:B------:R-:W-:Y:S02]  /*2b10*/  FSEL R124, R94, -INF , !P4 ;  /* 0xff8000005e7c7808 */ /* 0x000fe40006000000 */
[----:B------:R-:W-:Y:S01]  /*2b20*/  FMNMX3 R38, R38, R132, R131, !PT ;  /* 0x0000008426267276 */ /* 0x000fe20007800083 */
[----:B------:R-:W-:Y:S01]  /*2b30*/  FMUL R128, R128, 1.4426950216293334961 ;  /* 0x3fb8aa3b80807820 */ /* 0x000fe20000400000 */
[----:B------:R-:W-:Y:S01]  /*2b40*/  LOP3.LUT P2, RZ, R34, 0x1, RZ, 0xc0, !PT ;  /* 0x0000000122ff7812 */ /* 0x000fe2000784c0ff */
[----:B------:R-:W-:Y:S01]  /*2b50*/  FMUL R130, R121, 1.4426950216293334961 ;  /* 0x3fb8aa3b79827820 */ /* 0x000fe20000400000 */
[--C-:B------:R-:W-:Y:S01]  /*2b60*/  SHF.R.U32.HI R34, RZ, 0x4, R30.reuse ;  /* 0x00000004ff227819 */ /* 0x100fe2000001161e */
[----:B------:R-:W-:Y:S01]  /*2b70*/  FMUL R121, R134, UR5 ;  /* 0x0000000586797c20 */ /* 0x000fe20008400000 */
[----:B------:R-:W-:Y:S01]  /*2b80*/  FADD R120, R120, -R29 ;  /* 0x8000001d78787221 */ /* 0x000fe20000000000 */
[----:B------:R-:W-:Y:S02]  /*2b90*/  SHF.R.U32.HI R30, RZ, 0x1, R30 ;  /* 0x00000001ff1e7819 */ /* 0x000fe4000001161e */
[----:B------:R-:W-:-:S02]  /*2ba0*/  FSEL R126, R95, -INF , !P6 ;  /* 0xff8000005f7e7808 */ /* 0x000fc40007000000 */
[----:B------:R-:W-:Y:S02]  /*2bb0*/  FSEL R127, R114, -INF , !P5 ;  /* 0xff800000727f7808 */ /* 0x000fe40006800000 */
[----:B------:R-:W-:Y:S01]  /*2bc0*/  FMNMX3 R38, R38, R129, R124, !PT ;  /* 0x0000008126267276 */ /* 0x000fe2000780007c */
[----:B------:R0:W-:Y:S01]  /*2bd0*/  MUFU.EX2 R137, R128 ;  /* 0x0000008000897308 */ /* 0x0001e20000000800 */
[----:B------:R-:W-:Y:S02]  /*2be0*/  LOP3.LUT P1, RZ, R34, 0x1, RZ, 0xc0, !PT ;  /* 0x0000000122ff7812 */ /* 0x000fe4000782c0ff */
[----:B------:R-:W-:Y:S02]  /*2bf0*/  LOP3.LUT P4, RZ, R30, 0x1, RZ, 0xc0, !PT ;  /* 0x000000011eff7812 */ /* 0x000fe4000788c0ff */
[----:B------:R-:W-:Y:S02]  /*2c00*/  FSEL R121, R121, -INF , !P2 ;  /* 0xff80000079797808 */ /* 0x000fe40005000000 */
[----:B------:R-:W-:Y:S01]  /*2c10*/  FMNMX3 R38, R38, R126, R127, !PT ;  /* 0x0000007e26267276 */ /* 0x000fe2000780007f */
[----:B0-----:R-:W-:Y:S01]  /*2c20*/  FMUL R128, R120, 1.4426950216293334961 ;  /* 0x3fb8aa3b78807820 */ /* 0x001fe20000400000 */
[----:B------:R-:W-:-:S02]  /*2c30*/  FSEL R120, R115, -INF , !P3 ;  /* 0xff80000073787808 */ /* 0x000fc40005800000 */
[----:B------:R-:W-:Y:S02]  /*2c40*/  FSEL R114, R135, -INF , !P1 ;  /* 0xff80000087727808 */ /* 0x000fe40004800000 */
[----:B------:R-:W-:Y:S02]  /*2c50*/  FSEL R115, R146, -INF , !P4 ;  /* 0xff80000092737808 */ /* 0x000fe40006000000 */
[----:B------:R-:W-:Y:S02]  /*2c60*/  FMNMX3 R38, R38, R120, R121, !PT ;  /* 0x0000007826267276 */ /* 0x000fe40007800079 */
[----:B------:R-:W-:Y:S02]  /*2c70*/  FSEL R113, R113, -INF , P0 ;  /* 0xff80000071717808 */ /* 0x000fe40000000000 */
[----:B------:R-:W-:-:S04]  /*2c80*/  FMNMX3 R38, R38, R114, R115, !PT ;  /* 0x0000007226267276 */ /* 0x000fc80007800073 */
[----:B------:R-:W-:Y:S01]  /*2c90*/  FMNMX R38, R113, R38, !PT ;  /* 0x0000002671267209 */ /* 0x000fe20007800000 */
[----:B------:R-:W-:-:S04]  /*2ca0*/  FADD R30, R33, -R29 ;  /* 0x8000001d211e7221 */ /* 0x000fc80000000000 */
[----:B------:R-:W0:Y:S01]  /*2cb0*/  SHFL.BFLY PT, R33, R38, 0x2, 0x1f ;  /* 0x0c401f0026217f89 */ /* 0x000e2200000e0000 */
[--C-:B------:R-:W-:Y:S01]  /*2cc0*/  FADD R32, R32, -R29.reuse ;  /* 0x8000001d20207221 */ /* 0x100fe20000000000 */
[----:B------:R1:W-:Y:S01]  /*2cd0*/  MUFU.EX2 R196, R112 ;  /* 0x0000007000c47308 */ /* 0x0003e20000000800 */
[--C-:B------:R-:W-:Y:S01]  /*2ce0*/  FADD R36, R36, -R29.reuse ;  /* 0x8000001d24247221 */ /* 0x100fe20000000000 */
[----:B------:R-:W-:Y:S01]  /*2cf0*/  FADD R37, R37, -R29 ;  /* 0x8000001d25257221 */ /* 0x000fe20000000000 */
[----:B---3--:R-:W-:Y:S04]  /*2d00*/  STS.U16 [R17+UR6], R64 ;  /* 0x0000004011007988 */ /* 0x008fe80008000406 */
[----:B--2---:R-:W-:Y:S01]  /*2d10*/  STS.U16 [R17+UR6+0x800], R92 ;  /* 0x0008005c11007988 */ /* 0x004fe20008000406 */
[----:B-1----:R-:W-:Y:S01]  /*2d20*/  FMUL R112, R32, 1.4426950216293334961 ;  /* 0x3fb8aa3b20707820 */ /* 0x002fe20000400000 */
[----:B------:R-:W-:-:S02]  /*2d30*/  FMUL R117, R36, 1.4426950216293334961 ;  /* 0x3fb8aa3b24757820 */ /* 0x000fc40000400000 */
[----:B----4-:R-:W-:Y:S01]  /*2d40*/  STS.U16 [R17+UR6+0x1000], R208 ;  /* 0x001000d011007988 */ /* 0x010fe20008000406 */
[----:B------:R-:W-:Y:S01]  /*2d50*/  FMUL R36, R37, 1.4426950216293334961 ;  /* 0x3fb8aa3b25247820 */ /* 0x000fe20000400000 */
[----:B0-----:R-:W-:Y:S02]  /*2d60*/  FMNMX R32, R38, R33, !PT ;  /* 0x0000002126207209 */ /* 0x001fe40007800000 */
        /* <DEDUP_REMOVED lines=12> */
[----:B------:R-:W-:Y:S01]  /*2e30*/  STS.U16 [R27+UR6+0x1e00], R224 ;  /* 0x001e00e01b007988 */ /* 0x000fe20008000406 */
[----:B------:R-:W-:Y:S06]  /*2e40*/  BAR.SYNC.DEFER_BLOCKING 0x0 ;  /* 0x0000000000007b1d */ /* 0x000fec0000010000 */
[----:B------:R-:W0:Y:S01]  /*2e50*/  SHFL.BFLY PT, R37, R32, 0x1, 0x1f ;  /* 0x0c201f0020257f89 */ /* 0x000e2200000e0000 */
[----:B------:R-:W-:Y:S01]  /*2e60*/  FADD R38, -R29, R40 ;  /* 0x000000281d267221 */ /* 0x000fe20000000100 */
[--C-:B------:R-:W-:Y:S01]  /*2e70*/  FADD R209, R209, -R29.reuse ;  /* 0x8000001dd1d17221 */ /* 0x100fe20000000000 */
[----:B------:R-:W-:-:S03]  /*2e80*/  FADD R31, R31, -R29 ;  /* 0x8000001d1f1f7221 */ /* 0x000fc60000000000 */
[----:B------:R-:W-:Y:S01]  /*2e90*/  FMUL R136, R209, 1.4426950216293334961 ;  /* 0x3fb8aa3bd1887820 */ /* 0x000fe20000400000 */
[----:B------:R-:W1:Y:S04]  /*2ea0*/  LDSM.16.M88.4 R64, [R21+UR6+0x800] ;  /* 0x000800061540783b */ /* 0x000e680008000200 */
[----:B------:R-:W2:Y:S01]  /*2eb0*/  LDSM.16.M88.4 R92, [R21+UR6] ;  /* 0x00000006155c783b */ /* 0x000ea20008000200 */
[----:B0-----:R-:W-:Y:S01]  /*2ec0*/  FMNMX3 R32, R32, R37, R41, !PT ;  /* 0x0000002520207276 */ /* 0x001fe20007800029 */
[----:B------:R-:W-:-:S04]  /*2ed0*/  FMUL R37, R38, 1.4426950216293334961 ;  /* 0x3fb8aa3b26257820 */ /* 0x000fc80000400000 */
[--C-:B------:R-:W-:Y:S01]  /*2ee0*/  FADD R231, R231, -R32.reuse ;  /* 0x80000020e7e77221 */ /* 0x100fe20000000000 */
[--C-:B------:R-:W-:Y:S01]  /*2ef0*/  FADD R235, R235, -R32.reuse ;  /* 0x80000020ebeb7221 */ /* 0x100fe20000000000 */
[--C-:B------:R-:W-:Y:S01]  /*2f00*/  FADD R229, R229, -R32.reuse ;  /* 0x80000020e5e57221 */ /* 0x100fe20000000000 */
[----:B------:R-:W-:Y:S01]  /*2f10*/  FADD R38, -R32, R41 ;  /* 0x0000002920267221 */ /* 0x000fe20000000100 */
[----:B------:R-:W-:Y:S01]  /*2f20*/  FADD R74, R74, -R32 ;  /* 0x800000204a4a7221 */ /* 0x000fe20000000000 */
[----:B------:R-:W-:Y:S01]  /*2f30*/  FMUL R209, R231, 1.4426950216293334961 ;  /* 0x3fb8aa3be7d17820 */ /* 0x000fe20000400000 */
[----:B------:R-:W-:Y:S01]  /*2f40*/  FMUL R146, R235, 1.4426950216293334961 ;  /* 0x3fb8aa3beb927820 */ /* 0x000fe20000400000 */
[----:B------:R-:W-:Y:S01]  /*2f50*/  FMUL R135, R229, 1.4426950216293334961 ;  /* 0x3fb8aa3be5877820 */ /* 0x000fe20000400000 */
[----:B------:R-:W-:Y:S01]  /*2f60*/  FMUL R39, R38, 1.4426950216293334961 ;  /* 0x3fb8aa3b26277820 */ /* 0x000fe20000400000 */
[----:B------:R-:W-:Y:S01]  /*2f70*/  FMUL R74, R74, 1.4426950216293334961 ;  /* 0x3fb8aa3b4a4a7820 */ /* 0x000fe20000400000 */
[----:B------:R-:W-:Y:S01]  /*2f80*/  FMUL R31, R31, 1.4426950216293334961 ;  /* 0x3fb8aa3b1f1f7820 */ /* 0x000fe20000400000 */
[--C-:B------:R-:W-:Y:S01]  /*2f90*/  FADD R81, R81, -R29.reuse ;  /* 0x8000001d51517221 */ /* 0x100fe20000000000 */
[----:B------:R-:W0:Y:S08]  /*2fa0*/  MUFU.EX2 R37, R37 ;  /* 0x0000002500257308 */ /* 0x000e300000000800 */
[----:B------:R-:W-:Y:S08]  /*2fb0*/  MUFU.EX2 R134, R74 ;  /* 0x0000004a00867308 */ /* 0x000ff00000000800 */
[----:B------:R-:W-:Y:S08]  /*2fc0*/  MUFU.EX2 R209, R209 ;  /* 0x000000d100d17308 */ /* 0x000ff00000000800 */
[----:B------:R-:W-:Y:S08]  /*2fd0*/  MUFU.EX2 R146, R146 ;  /* 0x0000009200927308 */ /* 0x000ff00000000800 */
[----:B------:R-:W3:Y:S08]  /*2fe0*/  MUFU.EX2 R135, R135 ;  /* 0x0000008700877308 */ /* 0x000ef00000000800 */
[----:B------:R-:W4:Y:S01]  /*2ff0*/  MUFU.EX2 R39, R39 ;  /* 0x0000002700277308 */ /* 0x000f220000000800 */
[--C-:B------:R-:W-:Y:S01]  /*3000*/  FADD R72, R72, -R29.reuse ;  /* 0x8000001d48487221 */ /* 0x100fe20000000000 */
[--C-:B------:R-:W-:Y:S01]  /*3010*/  FADD R73, R73, -R29.reuse ;  /* 0x8000001d49497221 */ /* 0x100fe20000000000 */
[----:B------:R-:W-:-:S05]  /*3020*/  FADD R68, R68, -R29 ;  /* 0x8000001d44447221 */ /* 0x000fca0000000000 */
[----:B------:R5:W-:Y:S01]  /*3030*/  MUFU.EX2 R116, R31 ;  /* 0x0000001f00747308 */ /* 0x000be20000000800 */
[--C-:B------:R-:W-:Y:S01]  /*3040*/  FADD R85, R85, -R32.reuse ;  /* 0x8000002055557221 */ /* 0x100fe20000000000 */
[----:B-----5:R-:W-:Y:S02]  /*3050*/  FMUL R31, R81, 1.4426950216293334961 ;  /* 0x3fb8aa3b511f7820 */ /* 0x020fe40000400000 */
[----:B------:R-:W5:Y:S01]  /*3060*/  LDSM.16.M88.4 R80, [R21+UR6+0x1000] ;  /* 0x001000061550783b */ /* 0x000f620008000200 */
[----:B------:R-:W-:Y:S01]  /*3070*/  FMUL R72, R72, 1.4426950216293334961 ;  /* 0x3fb8aa3b48487820 */ /* 0x000fe20000400000 */
[----:B------:R-:W-:Y:S01]  /*3080*/  FMUL R73, R73, 1.4426950216293334961 ;  /* 0x3fb8aa3b49497820 */ /* 0x000fe20000400000 */
[----:B------:R-:W-:Y:S01]  /*3090*/  FMUL R68, R68, 1.4426950216293334961 ;  /* 0x3fb8aa3b44447820 */ /* 0x000fe20000400000 */
[--C-:B------:R-:W-:Y:S01]  /*30a0*/  FADD R89, R89, -R29.reuse ;  /* 0x8000001d59597221 */ /* 0x100fe20000000000 */
[----:B------:R-:W-:Y:S01]  /*30b0*/  FMUL R147, R85, 1.4426950216293334961 ;  /* 0x3fb8aa3b55937820 */ /* 0x000fe20000400000 */
[----:B------:R1:W-:Y:S01]  /*30c0*/  MUFU.EX2 R133, R72 ;  /* 0x0000004800857308 */ /* 0x0003e20000000800 */
[--C-:B------:R-:W-:Y:S01]  /*30d0*/  FADD R85, R69, -R32.reuse ;  /* 0x8000002045557221 */ /* 0x100fe20000000000 */
[----:B------:R-:W-:Y:S01]  /*30e0*/  FMUL R89, R89, 1.4426950216293334961 ;  /* 0x3fb8aa3b59597820 */ /* 0x000fe20000400000 */
[----:B------:R-:W-:Y:S01]  /*30f0*/  F2FP.BF16.F32.PACK_AB R74, R194, R199 ;  /* 0x000000c7c24a723e */ /* 0x000fe200000010ff */
[----:B0-----:R-:W-:Y:S01]  /*3100*/  FMUL R69, R37, R101 ;  /* 0x0000006525457220 */ /* 0x001fe20000400000 */
[----:B---3--:R-:W-:Y:S01]  /*3110*/  F2FP.BF16.F32.PACK_AB R75, R135, R146 ;  /* 0x00000092874b723e */ /* 0x008fe200000010ff */
[C---:B----4-:R-:W-:Y:S01]  /*3120*/  FMUL R70, R39.reuse, R102 ;  /* 0x0000006627467220 */ /* 0x050fe20000400000 */
[----:B------:R-:W-:Y:S01]  /*3130*/  FMUL R71, R39, R103 ;  /* 0x0000006727477220 */ /* 0x000fe20000400000 */
[----:B------:R0:W-:Y:S01]  /*3140*/  MUFU.EX2 R122, R73 ;  /* 0x00000049007a7308 */ /* 0x0001e20000000800 */
[----:B-1----:R-:W-:Y:S01]  /*3150*/  F2FP.BF16.F32.PACK_AB R72, R201, R196 ;  /* 0x000000c4c948723e */ /* 0x002fe200000010ff */
[--C-:B------:R-:W-:Y:S01]  /*3160*/  FADD R204, R204, -R29.reuse ;  /* 0x8000001dcccc7221 */ /* 0x100fe20000000000 */
[--C-:B------:R-:W-:Y:S01]  /*3170*/  FADD R216, R216, -R29.reuse ;  /* 0x8000001dd8d87221 */ /* 0x100fe20000000000 */
[----:B------:R-:W-:Y:S01]  /*3180*/  FADD R213, R213, -R29 ;  /* 0x8000001dd5d57221 */ /* 0x000fe20000000000 */
[----:B------:R-:W-:-:S03]  /*3190*/  FADD R217, R217, -R32 ;  /* 0x80000020d9d97221 */ /* 0x000fc60000000000 */
[----:B------:R1:W-:Y:S01]  /*31a0*/  MUFU.EX2 R119, R68 ;  /* 0x0000004400777308 */ /* 0x0003e20000000800 */
[----:B0-----:R-:W-:Y:S01]  /*31b0*/  F2FP.BF16.F32.PACK_AB R73, R209, R134 ;  /* 0x00000086d149723e */ /* 0x001fe200000010ff */
[----:B------:R-:W-:Y:S01]  /*31c0*/  FADD R76, R76, -R29 ;  /* 0x8000001d4c4c7221 */ /* 0x000fe20000000000 */
[----:B------:R-:W-:Y:S01]  /*31d0*/  FADD R84, R84, -R32 ;  /* 0x8000002054547221 */ /* 0x000fe20000000000 */
[----:B------:R-:W-:Y:S01]  /*31e0*/  FMUL R123, R204, 1.4426950216293334961 ;  /* 0x3fb8aa3bcc7b7820 */ /* 0x000fe20000400000 */
[----:B-1----:R-:W-:-:S03]  /*31f0*/  FMUL R68, R37, R100 ;  /* 0x0000006425447220 */ /* 0x002fc60000400000 */
[----:B------:R0:W-:Y:S01]  /*3200*/  MUFU.EX2 R125, R89 ;  /* 0x00000059007d7308 */ /* 0x0001e20000000800 */
[----:B------:R-:W-:Y:S01]  /*3210*/  FMUL R142, R216, 1.4426950216293334961 ;  /* 0x3fb8aa3bd88e7820 */ /* 0x000fe20000400000 */
[----:B------:R-:W-:Y:S01]  /*3220*/  FMUL R191, R213, 1.4426950216293334961 ;  /* 0x3fb8aa3bd5bf7820 */ /* 0x000fe20000400000 */
[----:B------:R-:W-:Y:S01]  /*3230*/  FMUL R40, R217, 1.4426950216293334961 ;  /* 0x3fb8aa3bd9287820 */ /* 0x000fe20000400000 */
[----:B------:R-:W-:Y:S01]  /*3240*/  FMUL R204, R85, 1.4426950216293334961 ;  /* 0x3fb8aa3b55cc7820 */ /* 0x000fe20000400000 */
[----:B------:R-:W-:Y:S01]  /*3250*/  FMUL R33, R76, 1.4426950216293334961 ;  /* 0x3fb8aa3b4c217820 */ /* 0x000fe20000400000 */
[C---:B------:R-:W-:Y:S01]  /*3260*/  HMMA.16816.F32.BF16 R68, R72.reuse, R64, R68 ;  /* 0x000000404844723c */ /* 0x040fe20000041844 */
[----:B------:R-:W-:Y:S01]  /*3270*/  FMUL R64, R84, 1.4426950216293334961 ;  /* 0x3fb8aa3b54407820 */ /* 0x000fe20000400000 */
[----:B0-----:R-:W0:Y:S01]  /*3280*/  LDSM.16.M88.4 R88, [R21+UR6+0x1800] ;  /* 0x001800061558783b */ /* 0x001e220008000200 */
[C---:B------:R-:W-:Y:S01]  /*3290*/  FMUL R76, R37.reuse, R96 ;  /* 0x00000060254c7220 */ /* 0x040fe20000400000 */
[----:B------:R-:W-:Y:S01]  /*32a0*/  FMUL R77, R37, R97 ;  /* 0x00000061254d7220 */ /* 0x000fe20000400000 */
[C---:B------:R-:W-:Y:S01]  /*32b0*/  FMUL R78, R39.reuse, R98 ;  /* 0x00000062274e7220 */ /* 0x040fe20000400000 */
[----:B------:R-:W-:Y:S01]  /*32c0*/  FMUL R79, R39, R99 ;  /* 0x00000063274f7220 */ /* 0x000fe20000400000 */
[C---:B------:R-:W-:Y:S01]  /*32d0*/  FMUL R85, R37.reuse, R105 ;  /* 0x0000006925557220 */ /* 0x040fe20000400000 */
[----:B------:R-:W-:Y:S08]  /*32e0*/  MUFU.EX2 R197, R197 ;  /* 0x000000c500c57308 */ /* 0x000ff00000000800 */
[----:B------:R-:W1:Y:S01]  /*32f0*/  MUFU.EX2 R144, R144 ;  /* 0x0000009000907308 */ /* 0x000e620000000800 */
[C---:B--2---:R-:W-:Y:S07]  /*3300*/  HMMA.16816.F32.BF16 R76, R72.reuse, R92, R76 ;  /* 0x0000005c484c723c */ /* 0x044fee000004184c */
[----:B------:R-:W-:Y:S08]  /*3310*/  MUFU.EX2 R142, R142 ;  /* 0x0000008e008e7308 */ /* 0x000ff00000000800 */
[----:B------:R-:W-:Y:S08]  /*3320*/  MUFU.EX2 R191, R191 ;  /* 0x000000bf00bf7308 */ /* 0x000ff00000000800 */
[----:B------:R-:W-:Y:S08]  /*3330*/  MUFU.EX2 R40, R40 ;  /* 0x0000002800287308 */ /* 0x000ff00000000800 */
[----:B------:R-:W2:Y:S08]  /*3340*/  MUFU.EX2 R147, R147 ;  /* 0x0000009300937308 */ /* 0x000eb00000000800 */
[----:B------:R-:W-:Y:S01]  /*3350*/  MUFU.EX2 R204, R204 ;  /* 0x000000cc00cc7308 */ /* 0x000fe20000000800 */
[----:B------:R-:W-:Y:S01]  /*3360*/  FMUL R84, R37, R104 ;  /* 0x0000006825547220 */ /* 0x000fe20000400000 */
[C---:B------:R-:W-:Y:S01]  /*3370*/  FMUL R86, R39.reuse, R106 ;  /* 0x0000006a27567220 */ /* 0x040fe20000400000 */
[----:B------:R-:W-:Y:S01]  /*3380*/  FMUL R87, R39, R107 ;  /* 0x0000006b27577220 */ /* 0x000fe20000400000 */
[C---:B------:R-:W-:Y:S01]  /*3390*/  FMUL R108, R37.reuse, R108 ;  /* 0x0000006c256c7220 */ /* 0x040fe20000400000 */
[----:B------:R-:W-:Y:S01]  /*33a0*/  FMUL R109, R37, R109 ;  /* 0x0000006d256d7220 */ /* 0x000fe20000400000 */
[C---:B------:R-:W-:Y:S01]  /*33b0*/  FMUL R110, R39.reuse, R110 ;  /* 0x0000006e276e7220 */ /* 0x040fe20000400000 */
[----:B------:R-:W-:Y:S01]  /*33c0*/  FMUL R111, R39, R111 ;  /* 0x0000006f276f7220 */ /* 0x000fe20000400000 */
[----:B------:R-:W3:Y:S01]  /*33d0*/  MUFU.EX2 R105, R64 ;  /* 0x0000004000697308 */ /* 0x000ee20000000800 */
[----:B-1----:R-:W-:Y:S01]  /*33e0*/  F2FP.BF16.F32.PACK_AB R100, R144, R197 ;  /* 0x000000c59064723e */ /* 0x002fe200000010ff */
[----:B-----5:R-:W-:Y:S01]  /*33f0*/  HMMA.16816.F32.BF16 R84, R72, R80, R84 ;  /* 0x000000504854723c */ /* 0x020fe20000041854 */
[----:B--2---:R-:W-:Y:S01]  /*3400*/  F2FP.BF16.F32.PACK_AB R101, R147, R40 ;  /* 0x000000289365723e */ /* 0x004fe200000010ff */
[----:B------:R-:W-:Y:S01]  /*3410*/  FADD R212, R212, -R29 ;  /* 0x8000001dd4d47221 */ /* 0x000fe20000000000 */
[----:B------:R-:W-:Y:S01]  /*3420*/  F2FP.BF16.F32.PACK_AB R102, R191, R142 ;  /* 0x0000008ebf66723e */ /* 0x000fe200000010ff */
[--C-:B------:R-:W-:Y:S01]  /*3430*/  FADD R207, R207, -R32.reuse ;  /* 0x80000020cfcf7221 */ /* 0x100fe20000000000 */
[--C-:B------:R-:W-:Y:S01]  /*3440*/  FADD R202, R202, -R32.reuse ;  /* 0x80000020caca7221 */ /* 0x100fe20000000000 */
[--C-:B------:R-:W-:Y:S01]  /*3450*/  FADD R200, R200, -R32.reuse ;  /* 0x80000020c8c87221 */ /* 0x100fe20000000000 */
[----:B------:R-:W-:Y:S01]  /*3460*/  FADD R205, R205, -R32 ;  /* 0x80000020cdcd7221 */ /* 0x000fe20000000000 */
[----:B------:R-:W-:Y:S01]  /*3470*/  FMUL R35, R35, 1.4426950216293334961 ;  /* 0x3fb8aa3b23237820 */ /* 0x000fe20000400000 */
[----:B------:R-:W-:Y:S01]  /*3480*/  LDSM.16.M88.4 R96, [R20+UR6] ;  /* 0x000000061460783b */ /* 0x000fe20008000200 */
[----:B---3--:R-:W-:-:S07]  /*3490*/  F2FP.BF16.F32.PACK_AB R103, R105, R204 ;  /* 0x000000cc6967723e */ /* 0x008fce00000010ff */
[----:B------:R-:W-:Y:S01]  /*34a0*/  HMMA.16816.F32.BF16 R92, R100, R94, R76 ;  /* 0x0000005e645c723c */ /* 0x000fe2000004184c */
[----:B------:R-:W1:Y:S01]  /*34b0*/  LDSM.16.M88.4 R76, [R20+UR6+0x800] ;  /* 0x00080006144c783b */ /* 0x000e620008000200 */
[----:B------:R-:W-:Y:S01]  /*34c0*/  FMUL R143, R212, 1.4426950216293334961 ;  /* 0x3fb8aa3bd48f7820 */ /* 0x000fe20000400000 */
[----:B------:R-:W-:Y:S01]  /*34d0*/  FMUL R106, R207, 1.4426950216293334961 ;  /* 0x3fb8aa3bcf6a7820 */ /* 0x000fe20000400000 */
[----:B------:R-:W-:Y:S01]  /*34e0*/  FMUL R107, R202, 1.4426950216293334961 ;  /* 0x3fb8aa3bca6b7820 */ /* 0x000fe20000400000 */
[----:B------:R-:W-:-:S03]  /*34f0*/  FMUL R104, R200, 1.4426950216293334961 ;  /* 0x3fb8aa3bc8687820 */ /* 0x000fc60000400000 */
[----:B------:R-:W-:Y:S01]  /*3500*/  HMMA.16816.F32.BF16 R64, R100, R66, R68 ;  /* 0x000000426440723c */ /* 0x000fe20000041844 */
[----:B------:R-:W2:Y:S01]  /*3510*/  LDSM.16.M88.4 R68, [R20+UR6+0x1000] ;  /* 0x001000061444783b */ /* 0x000ea20008000200 */
[----:B------:R-:W-:-:S06]  /*3520*/  FMUL R205, R205, 1.4426950216293334961 ;  /* 0x3fb8aa3bcdcd7820 */ /* 0x000fcc0000400000 */
[----:B0-----:R-:W-:Y:S01]  /*3530*/  HMMA.16816.F32.BF16 R72, R72, R88, R108 ;  /* 0x000000584848723c */ /* 0x001fe2000004186c */
[----:B------:R-:W-:Y:S07]  /*3540*/  MUFU.EX2 R143, R143 ;  /* 0x0000008f008f7308 */ /* 0x000fee0000000800 */
[C---:B------:R-:W-:Y:S01]  /*3550*/  HMMA.16816.F32.BF16 R80, R100.reuse, R82, R84 ;  /* 0x000000526450723c */ /* 0x040fe20000041854 */
[----:B------:R-:W0:Y:S01]  /*3560*/  LDSM.16.M88.4 R84, [R20+UR6+0x1800] ;  /* 0x001800061454783b */ /* 0x000e220008000200 */
[----:B------:R-:W3:Y:S08]  /*3570*/  MUFU.EX2 R140, R140 ;  /* 0x0000008c008c7308 */ /* 0x000ef00000000800 */
[----:B------:R-:W-:Y:S08]  /*3580*/  MUFU.EX2 R141, R35 ;  /* 0x00000023008d7308 */ /* 0x000ff00000000800 */
[----:B------:R-:W-:Y:S08]  /*3590*/  MUFU.EX2 R136, R136 ;  /* 0x0000008800887308 */ /* 0x000ff00000000800 */
[----:B------:R-:W-:Y:S08]  /*35a0*/  MUFU.EX2 R106, R106 ;  /* 0x0000006a006a7308 */ /* 0x000ff00000000800 */
[----:B------:R-:W4:Y:S08]  /*35b0*/  MUFU.EX2 R107, R107 ;  /* 0x0000006b006b7308 */ /* 0x000f300000000800 */
[----:B------:R-:W-:Y:S08]  /*35c0*/  MUFU.EX2 R109, R205 ;  /* 0x000000cd006d7308 */ /* 0x000ff00000000800 */
[----:B------:R-:W5:Y:S01]  /*35d0*/  MUFU.EX2 R104, R104 ;  /* 0x0000006800687308 */ /* 0x000f620000000800 */
[--C-:B------:R-:W-:Y:S01]  /*35e0*/  FADD R203, R203, -R32.reuse ;  /* 0x80000020cbcb7221 */ /* 0x100fe20000000000 */
[----:B------:R-:W-:Y:S01]  /*35f0*/  FADD R196, R196, R201 ;  /* 0x000000c9c4c47221 */ /* 0x000fe20000000000 */
[--C-:B------:R-:W-:Y:S01]  /*3600*/  FADD R198, R198, -R32.reuse ;  /* 0x80000020c6c67221 */ /* 0x100fe20000000000 */
[--C-:B------:R-:W-:Y:S01]  /*3610*/  FADD R193, R193, -R32.reuse ;  /* 0x80000020c1c17221 */ /* 0x100fe20000000000 */
[----:B------:R-:W-:Y:S01]  /*3620*/  FADD R195, R195, -R32 ;  /* 0x80000020c3c37221 */ /* 0x000fe20000000000 */
[----:B------:R-:W-:Y:S01]  /*3630*/  FADD R209, R134, R209 ;  /* 0x000000d186d17221 */ /* 0x000fe20000000000 */
[----:B------:R-:W-:Y:S01]  /*3640*/  HMMA.16816.F32.BF16 R88, R100, R90, R72 ;  /* 0x0000005a6458723c */ /* 0x000fe20000041848 */
[----:B------:R-:W-:Y:S01]  /*3650*/  FMUL R108, R203, 1.4426950216293334961 ;  /* 0x3fb8aa3bcb6c7820 */ /* 0x000fe20000400000 */
[----:B------:R-:W-:Y:S01]  /*3660*/  FADD R199, R199, R196 ;  /* 0x000000c4c7c77221 */ /* 0x000fe20000000000 */
[----:B------:R-:W-:Y:S01]  /*3670*/  FMUL R111, R198, 1.4426950216293334961 ;  /* 0x3fb8aa3bc66f7820 */ /* 0x000fe20000400000 */
[----:B------:R-:W-:Y:S01]  /*3680*/  FMUL R110, R193, 1.4426950216293334961 ;  /* 0x3fb8aa3bc16e7820 */ /* 0x000fe20000400000 */
[----:B------:R-:W-:Y:S01]  /*3690*/  FMUL R101, R195, 1.4426950216293334961 ;  /* 0x3fb8aa3bc3657820 */ /* 0x000fe20000400000 */
[----:B------:R-:W-:Y:S01]  /*36a0*/  FADD R146, R146, R209 ;  /* 0x000000d192927221 */ /* 0x000fe20000000000 */
[----:B---3--:R-:W-:Y:S01]  /*36b0*/  F2FP.BF16.F32.PACK_AB R72, R140, R143 ;  /* 0x0000008f8c48723e */ /* 0x008fe200000010ff */
[----:B------:R-:W-:Y:S01]  /*36c0*/  FADD R194, R194, R199 ;  /* 0x000000c7c2c27221 */ /* 0x000fe20000000000 */
[----:B----4-:R-:W-:-:S02]  /*36d0*/  F2FP.BF16.F32.PACK_AB R73, R107, R106 ;  /* 0x0000006a6b49723e */ /* 0x010fc400000010ff */
[----:B------:R-:W-:Y:S02]  /*36e0*/  F2FP.BF16.F32.PACK_AB R74, R136, R141 ;  /* 0x0000008d884a723e */ /* 0x000fe400000010ff */
[----:B-----5:R-:W-:Y:S01]  /*36f0*/  F2FP.BF16.F32.PACK_AB R75, R104, R109 ;  /* 0x0000006d684b723e */ /* 0x020fe200000010ff */
[----:B------:R-:W-:Y:S01]  /*3700*/  FADD R135, R135, R146 ;  /* 0x0000009287877221 */ /* 0x000fe20000000000 */
[----:B------:R-:W3:Y:S01]  /*3710*/  MUFU.EX2 R130, R130 ;  /* 0x0000008200827308 */ /* 0x000ee20000000800 */
[----:B------:R-:W-:Y:S02]  /*3720*/  FADD R197, R197, R194 ;  /* 0x000000c2c5c57221 */ /* 0x000fe40000000000 */
[----:B------:R-:W-:-:S05]  /*3730*/  FADD R100, R40, R135 ;  /* 0x0000008728647221 */ /* 0x000fca0000000000 */
[----:B------:R-:W-:Y:S01]  /*3740*/  MUFU.EX2 R128, R128 ;  /* 0x0000008000807308 */ /* 0x000fe20000000800 */
[----:B-1----:R-:W-:Y:S01]  /*3750*/  HMMA.16816.F32.BF16 R64, R72, R76, R64 ;  /* 0x0000004c4840723c */ /* 0x002fe20000041840 */
[----:B------:R-:W-:-:S06]  /*3760*/  FADD R197, R144, R197 ;  /* 0x000000c590c57221 */ /* 0x000fcc0000000000 */
[----:B------:R-:W-:Y:S01]  /*3770*/  MUFU.EX2 R108, R108 ;  /* 0x0000006c006c7308 */ /* 0x000fe20000000800 */
[----:B------:R-:W-:-:S07]  /*3780*/  FADD R147, R147, R100 ;  /* 0x0000006493937221 */ /* 0x000fce0000000000 */
[----:B------:R-:W1:Y:S08]  /*3790*/  MUFU.EX2 R111, R111 ;  /* 0x0000006f006f7308 */ /* 0x000e700000000800 */
[----:B------:R-:W-:Y:S08]  /*37a0*/  MUFU.EX2 R110, R110 ;  /* 0x0000006e006e7308 */ /* 0x000ff00000000800 */
[----:B------:R-:W4:Y:S01]  /*37b0*/  MUFU.EX2 R101, R101 ;  /* 0x0000006500657308 */ /* 0x000f220000000800 */
[----:B------:R-:W-:Y:S01]  /*37c0*/  FADD R142, R142, R197 ;  /* 0x000000c58e8e7221 */ /* 0x000fe20000000000 */
[----:B------:R-:W-:Y:S01]  /*37d0*/  FADD R204, R204, R147 ;  /* 0x00000093cccc7221 */ /* 0x000fe20000000000 */
[----:B--2---:R-:W-:Y:S02]  /*37e0*/  HMMA.16816.F32.BF16 R80, R72, R68, R80 ;  /* 0x000000444850723c */ /* 0x004fe40000041850 */
[----:B------:R-:W-:Y:S01]  /*37f0*/  FADD R142, R191, R142 ;  /* 0x0000008ebf8e7221 */ /* 0x000fe20000000000 */
[----:B------:R-:W-:-:S03]  /*3800*/  FADD R77, R105, R204 ;  /* 0x000000cc694d7221 */ /* 0x000fc60000000000 */
[----:B------:R-:W-:Y:S02]  /*3810*/  FADD R143, R143, R142 ;  /* 0x0000008e8f8f7221 */ /* 0x000fe40000000000 */
[----:B------:R-:W-:Y:S01]  /*3820*/  HMMA.16816.F32.BF16 R92, R72, R96, R92 ;  /* 0x00000060485c723c */ /* 0x000fe2000004185c */
[----:B------:R-:W-:Y:S01]  /*3830*/  FADD R106, R106, R77 ;  /* 0x0000004d6a6a7221 */ /* 0x000fe20000000000 */
[----:B------:R-:W-:-:S06]  /*3840*/  FADD R140, R140, R143 ;  /* 0x0000008f8c8c7221 */ /* 0x000fcc0000000000 */
[----:B0-----:R-:W-:Y:S01]  /*3850*/  HMMA.16816.F32.BF16 R88, R72, R84, R88 ;  /* 0x000000544858723c */ /* 0x001fe20000041858 */
[----:B---3--:R-:W-:Y:S02]  /*3860*/  F2FP.BF16.F32.PACK_AB R72, R130, R137 ;  /* 0x000000898248723e */ /* 0x008fe400000010ff */
[----:B-1----:R-:W-:Y:S02]  /*3870*/  F2FP.BF16.F32.PACK_AB R73, R111, R108 ;  /* 0x0000006c6f49723e */ /* 0x002fe400000010ff */
[----:B------:R-:W-:Y:S02]  /*3880*/  F2FP.BF16.F32.PACK_AB R74, R128, R133 ;  /* 0x00000085804a723e */ /* 0x000fe400000010ff */
[----:B----4-:R-:W-:Y:S01]  /*3890*/  F2FP.BF16.F32.PACK_AB R75, R101, R110 ;  /* 0x0000006e654b723e */ /* 0x010fe200000010ff */
[--C-:B------:R-:W-:Y:S01]  /*38a0*/  FADD R192, R192, -R32.reuse ;  /* 0x80000020c0c07221 */ /* 0x100fe20000000000 */
[----:B------:R-:W-:Y:S01]  /*38b0*/  FADD R190, R190, -R32 ;  /* 0x80000020bebe7221 */ /* 0x000fe20000000000 */
[----:B------:R-:W-:Y:S01]  /*38c0*/  FADD R106, R107, R106 ;  /* 0x0000006a6b6a7221 */ /* 0x000fe20000000000 */
[----:B------:R-:W-:-:S03]  /*38d0*/  FADD R141, R141, R140 ;  /* 0x0000008c8d8d7221 */ /* 0x000fc60000000000 */
[C---:B------:R-:W-:Y:S01]  /*38e0*/  HMMA.16816.F32.BF16 R76, R72.reuse, R78, R64 ;  /* 0x0000004e484c723c */ /* 0x040fe20000041840 */
[----:B------:R-:W0:Y:S01]  /*38f0*/  LDSM.16.M88.4 R64, [R21+UR6+0x880] ;  /* 0x000880061540783b */ /* 0x000e220008000200 */
[----:B------:R-:W-:Y:S01]  /*3900*/  FMUL R40, R192, 1.4426950216293334961 ;  /* 0x3fb8aa3bc0287820 */ /* 0x000fe20000400000 */
[----:B------:R-:W-:Y:S01]  /*3910*/  FMUL R135, R190, 1.4426950216293334961 ;  /* 0x3fb8aa3bbe877820 */ /* 0x000fe20000400000 */
[----:B------:R-:W-:Y:S01]  /*3920*/  FADD R109, R109, R106 ;  /* 0x0000006a6d6d7221 */ /* 0x000fe20000000000 */
[----:B------:R-:W-:Y:S01]  /*3930*/  FADD R136, R136, R141 ;  /* 0x0000008d88887221 */ /* 0x000fe20000000000 */
[--C-:B------:R-:W-:Y:S01]  /*3940*/  FADD R145, R145, -R32.reuse ;  /* 0x8000002091917221 */ /* 0x100fe20000000000 */
[----:B------:R-:W-:Y:S01]  /*3950*/  FADD R138, R138, -R32 ;  /* 0x800000208a8a7221 */ /* 0x000fe20000000000 */
[----:B------:R-:W-:Y:S01]  /*3960*/  FADD R109, R104, R109 ;  /* 0x0000006d686d7221 */ /* 0x000fe20000000000 */
[----:B------:R-:W-:Y:S01]  /*3970*/  MUFU.EX2 R40, R40 ;  /* 0x0000002800287308 */ /* 0x000fe20000000800 */
[----:B------:R-:W-:Y:S01]  /*3980*/  HMMA.16816.F32.BF16 R80, R72, R70, R80 ;  /* 0x000000464850723c */ /* 0x000fe20000041850 */
[----:B------:R-:W-:Y:S01]  /*3990*/  FADD R137, R137, R136 ;  /* 0x0000008889897221 */ /* 0x000fe20000000000 */
[----:B------:R-:W1:Y:S01]  /*39a0*/  LDSM.16.M88.4 R68, [R21+UR6+0x1080] ;  /* 0x001080061544783b */ /* 0x000e620008000200 */
[----:B------:R-:W-:Y:S01]  /*39b0*/  FMUL R105, R145, 1.4426950216293334961 ;  /* 0x3fb8aa3b91697820 */ /* 0x000fe20000400000 */
[----:B------:R-:W-:Y:S01]  /*39c0*/  FMUL R138, R138, 1.4426950216293334961 ;  /* 0x3fb8aa3b8a8a7820 */ /* 0x000fe20000400000 */
[----:B------:R-:W-:-:S02]  /*39d0*/  FADD R108, R108, R109 ;  /* 0x0000006d6c6c7221 */ /* 0x000fc40000000000 */
[----:B------:R-:W2:Y:S01]  /*39e0*/  MUFU.EX2 R135, R135 ;  /* 0x0000008700877308 */ /* 0x000ea20000000800 */
[----:B------:R-:W-:Y:S01]  /*39f0*/  FMUL R30, R30, 1.4426950216293334961 ;  /* 0x3fb8aa3b1e1e7820 */ /* 0x000fe20000400000 */
[----:B------:R-:W-:Y:S01]  /*3a00*/  FADD R130, R130, R137 ;  /* 0x0000008982827221 */ /* 0x000fe20000000000 */
[----:B------:R-:W-:Y:S01]  /*3a10*/  FADD R111, R111, R108 ;  /* 0x0000006c6f6f7221 */ /* 0x000fe20000000000 */
[----:B------:R-:W-:Y:S02]  /*3a20*/  FADD R139, R139, -R32 ;  /* 0x800000208b8b7221 */ /* 0x000fe40000000000 */
[----:B------:R-:W-:Y:S02]  /*3a30*/  FADD R133, R133, R130 ;  /* 0x0000008285857221 */ /* 0x000fe40000000000 */
[----:B------:R-:W-:Y:S01]  /*3a40*/  MUFU.EX2 R123, R123 ;  /* 0x0000007b007b7308 */ /* 0x000fe20000000800 */
[----:B------:R-:W-:Y:S01]  /*3a50*/  FADD R110, R110, R111 ;  /* 0x0000006f6e6e7221 */ /* 0x000fe20000000000 */
[----:B------:R-:W-:Y:S01]  /*3a60*/  FMUL R85, R139, 1.4426950216293334961 ;  /* 0x3fb8aa3b8b557820 */ /* 0x000fe20000400000 */
[----:B------:R-:W-:-:S05]  /*3a70*/  FADD R132, R132, -R32 ;  /* 0x8000002084847221 */ /* 0x000fca0000000000 */
[----:B------:R-:W3:Y:S01]  /*3a80*/  MUFU.EX2 R118, R30 ;  /* 0x0000001e00767308 */ /* 0x000ee20000000800 */
[----:B------:R-:W-:Y:S01]  /*3a90*/  FADD R128, R128, R133 ;  /* 0x0000008580807221 */ /* 0x000fe20000000000 */
[----:B------:R-:W-:-:S06]  /*3aa0*/  FADD R107, R101, R110 ;  /* 0x0000006e656b7221 */ /* 0x000fcc0000000000 */
[----:B------:R-:W-:Y:S01]  /*3ab0*/  MUFU.EX2 R105, R105 ;  /* 0x0000006900697308 */ /* 0x000fe20000000800 */
[C---:B------:R-:W-:Y:S07]  /*3ac0*/  HMMA.16816.F32.BF16 R96, R72.reuse, R98, R92 ;  /* 0x000000624860723c */ /* 0x040fee000004185c */
[----:B------:R-:W4:Y:S01]  /*3ad0*/  MUFU.EX2 R138, R138 ;  /* 0x0000008a008a7308 */ /* 0x000f220000000800 */
[----:B------:R-:W-:Y:S01]  /*3ae0*/  FMUL R132, R132, 1.4426950216293334961 ;  /* 0x3fb8aa3b84847820 */ /* 0x000fe20000400000 */
[----:B------:R-:W-:Y:S01]  /*3af0*/  FADD R131, R131, -R32 ;  /* 0x8000002083837221 */ /* 0x000fe20000000000 */
[----:B------:R-:W5:Y:S01]  /*3b00*/  LDSM.16.M88.4 R92, [R21+UR6+0x80] ;  /* 0x00008006155c783b */ /* 0x000f620008000200 */
[----:B------:R-:W-:Y:S01]  /*3b10*/  HMMA.16816.F32.BF16 R88, R72, R86, R88 ;  /* 0x000000564858723c */ /* 0x000fe20000041858 */
[----:B--2---:R-:W-:Y:S01]  /*3b20*/  F2FP.BF16.F32.PACK_AB R101, R135, R40 ;  /* 0x000000288765723e */ /* 0x004fe200000010ff */
[----:B------:R-:W-:Y:S01]  /*3b30*/  FADD R87, R125, R128 ;  /* 0x000000807d577221 */ /* 0x000fe20000000000 */
[----:B------:R-:W-:Y:S01]  /*3b40*/  FADD R40, R40, R107 ;  /* 0x0000006b28287221 */ /* 0x000fe20000000000 */
[----:B------:R-:W2:Y:S01]  /*3b50*/  MUFU.EX2 R85, R85 ;  /* 0x0000005500557308 */ /* 0x000ea20000000800 */
[----:B------:R-:W-:Y:S01]  /*3b60*/  FMUL R131, R131, 1.4426950216293334961 ;  /* 0x3fb8aa3b83837820 */ /* 0x000fe20000400000 */
[C---:B------:R-:W-:Y:S01]  /*3b70*/  F2FP.BF16.F32.PACK_AB R100, R122.reuse, R125 ;  /* 0x0000007d7a64723e */ /* 0x040fe200000010ff */
[----:B------:R-:W-:Y:S01]  /*3b80*/  FADD R129, R129, -R32 ;  /* 0x8000002081817221 */ /* 0x000fe20000000000 */
[----:B------:R-:W-:Y:S01]  /*3b90*/  FADD R122, R122, R87 ;  /* 0x000000577a7a7221 */ /* 0x000fe20000000000 */
[----:B------:R-:W-:Y:S01]  /*3ba0*/  FADD R40, R135, R40 ;  /* 0x0000002887287221 */ /* 0x000fe20000000000 */
[----:B------:R-:W-:Y:S01]  /*3bb0*/  FADD R124, R124, -R32 ;  /* 0x800000207c7c7221 */ /* 0x000fe20000000000 */
[----:B---3--:R-:W-:Y:S01]  /*3bc0*/  F2FP.BF16.F32.PACK_AB R102, R118, R123 ;  /* 0x0000007b7666723e */ /* 0x008fe200000010ff */
[----:B------:R-:W3:Y:S01]  /*3bd0*/  MUFU.EX2 R132, R132 ;  /* 0x0000008400847308 */ /* 0x000ee20000000800 */
[----:B------:R-:W-:Y:S01]  /*3be0*/  FMUL R129, R129, 1.4426950216293334961 ;  /* 0x3fb8aa3b81817820 */ /* 0x000fe20000400000 */
[----:B----4-:R-:W-:Y:S01]  /*3bf0*/  F2FP.BF16.F32.PACK_AB R103, R138, R105 ;  /* 0x000000698a67723e */ /* 0x010fe200000010ff */
[----:B------:R-:W-:Y:S01]  /*3c00*/  FADD R123, R123, R122 ;  /* 0x0000007a7b7b7221 */ /* 0x000fe20000000000 */
[----:B------:R-:W-:Y:S01]  /*3c10*/  FADD R105, R105, R40 ;  /* 0x0000002869697221 */ /* 0x000fe20000000000 */
[----:B------:R-:W-:-:S03]  /*3c20*/  FMUL R124, R124, 1.4426950216293334961 ;  /* 0x3fb8aa3b7c7c7820 */ /* 0x000fc60000400000 */
[----:B------:R-:W4:Y:S01]  /*3c30*/  MUFU.EX2 R117, R117 ;  /* 0x0000007500757308 */ /* 0x000f220000000800 */
[--C-:B------:R-:W-:Y:S01]  /*3c40*/  FADD R126, R126, -R32.reuse ;  /* 0x800000207e7e7221 */ /* 0x100fe20000000000 */
[----:B------:R-:W-:Y:S01]  /*3c50*/  FADD R118, R118, R123 ;  /* 0x0000007b76767221 */ /* 0x000fe20000000000 */
[----:B------:R-:W-:Y:S01]  /*3c60*/  FADD R138, R138, R105 ;  /* 0x000000698a8a7221 */ /* 0x000fe20000000000 */
[----:B------:R-:W-:-:S04]  /*3c70*/  FADD R127, R127, -R32 ;  /* 0x800000207f7f7221 */ /* 0x000fc80000000000 */
[----:B------:R-:W-:Y:S01]  /*3c80*/  MUFU.EX2 R112, R112 ;  /* 0x0000007000707308 */ /* 0x000fe20000000800 */
[----:B0-----:R-:W-:Y:S01]  /*3c90*/  HMMA.16816.F32.BF16 R76, R100, R64, R76 ;  /* 0x00000040644c723c */ /* 0x001fe2000004184c */
[----:B------:R-:W-:Y:S01]  /*3ca0*/  FADD R227, R227, -R29 ;  /* 0x8000001de3e37221 */ /* 0x000fe20000000000 */
[----:B------:R-:W-:Y:S01]  /*3cb0*/  FADD R120, R120, -R32 ;  /* 0x8000002078787221 */ /* 0x000fe20000000000 */
[----:B------:R-:W0:Y:S04]  /*3cc0*/  LDSM.16.M88.4 R72, [R21+UR6+0x1880] ;  /* 0x001880061548783b */ /* 0x000e280008000200 */
[----:B------:R-:W0:Y:S01]  /*3cd0*/  MUFU.EX2 R131, R131 ;  /* 0x0000008300837308 */ /* 0x000e220000000800 */
[----:B------:R-:W-:Y:S01]  /*3ce0*/  FMUL R126, R126, 1.4426950216293334961 ;  /* 0x3fb8aa3b7e7e7820 */ /* 0x000fe20000400000 */
[----:B------:R-:W-:Y:S01]  /*3cf0*/  FADD R65, R119, R118 ;  /* 0x0000007677417221 */ /* 0x000fe20000000000 */
[----:B--2---:R-:W-:-:S05]  /*3d00*/  FADD R87, R85, R138 ;  /* 0x0000008a55577221 */ /* 0x004fca0000000000 */
[----:B------:R-:W-:Y:S01]  /*3d10*/  MUFU.EX2 R36, R36 ;  /* 0x0000002400247308 */ /* 0x000fe20000000800 */
[----:B------:R-:W-:Y:S01]  /*3d20*/  FMUL R127, R127, 1.4426950216293334961 ;  /* 0x3fb8aa3b7f7f7820 */ /* 0x000fe20000400000 */
[----:B------:R-:W-:Y:S01]  /*3d30*/  FADD R230, R230, -R29 ;  /* 0x8000001de6e67221 */ /* 0x000fe20000000000 */
[----:B------:R-:W-:-:S05]  /*3d40*/  FADD R121, R121, -R32 ;  /* 0x8000002079797221 */ /* 0x000fca0000000000 */
[----:B------:R-:W-:Y:S01]  /*3d50*/  MUFU.EX2 R33, R33 ;  /* 0x0000002100217308 */ /* 0x000fe20000000800 */
[----:B------:R-:W-:Y:S01]  /*3d60*/  FADD R223, R223, -R29 ;  /* 0x8000001ddfdf7221 */ /* 0x000fe20000000000 */
[----:B------:R-:W-:-:S06]  /*3d70*/  FADD R114, R114, -R32 ;  /* 0x8000002072727221 */ /* 0x000fcc0000000000 */
[----:B------:R-:W-:Y:S01]  /*3d80*/  MUFU.EX2 R31, R31 ;  /* 0x0000001f001f7308 */ /* 0x000fe20000000800 */
[--C-:B------:R-:W-:Y:S01]  /*3d90*/  FADD R222, R222, -R29.reuse ;  /* 0x8000001ddede7221 */ /* 0x100fe20000000000 */
[--C-:B------:R-:W-:Y:S01]  /*3da0*/  FADD R115, R115, -R32.reuse ;  /* 0x8000002073737221 */ /* 0x100fe20000000000 */
[----:B------:R-:W-:Y:S01]  /*3db0*/  FADD R214, R214, -R29 ;  /* 0x8000001dd6d67221 */ /* 0x000fe20000000000 */
[----:B------:R-:W-:Y:S01]  /*3dc0*/  FADD R113, R113, -R32 ;  /* 0x8000002071717221 */ /* 0x000fe20000000000 */
[C---:B------:R-:W-:Y:S01]  /*3dd0*/  F2FP.BF16.F32.PACK_AB R84, R116.reuse, R119 ;  /* 0x000000777454723e */ /* 0x040fe200000010ff */
[----:B------:R-:W-:Y:S02]  /*3de0*/  LDSM.16.M88.4 R108, [R20+UR6+0x1880] ;  /* 0x00188006146c783b */ /* 0x000fe40008000200 */
[----:B------:R-:W2:Y:S01]  /*3df0*/  MUFU.EX2 R104, R129 ;  /* 0x0000008100687308 */ /* 0x000ea20000000800 */
[----:B------:R-:W-:Y:S01]  /*3e00*/  FADD R40, R116, R65 ;  /* 0x0000004174287221 */ /* 0x000fe20000000000 */
[----:B------:R-:W-:Y:S01]  /*3e10*/  FMUL R34, R227, 1.4426950216293334961 ;  /* 0x3fb8aa3be3227820 */ /* 0x000fe20000400000 */
[----:B---3--:R-:W-:-:S05]  /*3e20*/  FADD R64, R132, R87 ;  /* 0x0000005784407221 */ /* 0x008fca0000000000 */
[----:B------:R-:W3:Y:S01]  /*3e30*/  MUFU.EX2 R124, R124 ;  /* 0x0000007c007c7308 */ /* 0x000ee20000000800 */
[----:B------:R-:W-:Y:S01]  /*3e40*/  FMUL R120, R120, 1.4426950216293334961 ;  /* 0x3fb8aa3b78787820 */ /* 0x000fe20000400000 */
[----:B----4-:R-:W-:Y:S01]  /*3e50*/  FADD R65, R117, R40 ;  /* 0x0000002875417221 */ /* 0x010fe20000000000 */
[----:B-1----:R-:W-:Y:S05]  /*3e60*/  HMMA.16816.F32.BF16 R80, R100, R68, R80 ;  /* 0x000000446450723c */ /* 0x002fea0000041850 */
[----:B------:R-:W1:Y:S01]  /*3e70*/  MUFU.EX2 R125, R126 ;  /* 0x0000007e007d7308 */ /* 0x000e620000000800 */
[----:B------:R-:W-:Y:S01]  /*3e80*/  FMUL R30, R230, 1.4426950216293334961 ;  /* 0x3fb8aa3be61e7820 */ /* 0x000fe20000400000 */
[----:B0-----:R-:W-:Y:S01]  /*3e90*/  FADD R69, R131, R64 ;  /* 0x0000004083457221 */ /* 0x001fe20000000000 */
[----:B------:R-:W-:Y:S01]  /*3ea0*/  FMUL R121, R121, 1.4426950216293334961 ;  /* 0x3fb8aa3b79797820 */ /* 0x000fe20000400000 */
[----:B------:R-:W-:-:S04]  /*3eb0*/  FADD R65, R112, R65 ;  /* 0x0000004170417221 */ /* 0x000fc80000000000 */
[----:B------:R-:W0:Y:S01]  /*3ec0*/  MUFU.EX2 R127, R127 ;  /* 0x0000007f007f7308 */ /* 0x000e220000000800 */
[----:B------:R-:W-:Y:S01]  /*3ed0*/  FMUL R35, R223, 1.4426950216293334961 ;  /* 0x3fb8aa3bdf237820 */ /* 0x000fe20000400000 */
[----:B--2---:R-:W-:Y:S01]  /*3ee0*/  FADD R69, R104, R69 ;  /* 0x0000004568457221 */ /* 0x004fe20000000000 */
[----:B------:R-:W-:-:S05]  /*3ef0*/  FMUL R114, R114, 1.4426950216293334961 ;  /* 0x3fb8aa3b72727820 */ /* 0x000fca0000400000 */
[----:B------:R-:W2:Y:S01]  /*3f00*/  MUFU.EX2 R34, R34 ;  /* 0x0000002200227308 */ /* 0x000ea20000000800 */
[----:B------:R-:W-:Y:S01]  /*3f10*/  FADD R40, R36, R65 ;  /* 0x0000004124287221 */ /* 0x000fe20000000000 */
[----:B------:R-:W-:Y:S01]  /*3f20*/  FMUL R38, R222, 1.4426950216293334961 ;  /* 0x3fb8aa3bde267820 */ /* 0x000fe20000400000 */
[----:B---3--:R-:W-:-:S05]  /*3f30*/  FADD R64, R124, R69 ;  /* 0x000000457c407221 */ /* 0x008fca0000000000 */
[----:B------:R-:W3:Y:S01]  /*3f40*/  MUFU.EX2 R120, R120 ;  /* 0x0000007800787308 */ /* 0x000ee20000000800 */
[----:B------:R-:W-:Y:S01]  /*3f50*/  FMUL R115, R115, 1.4426950216293334961 ;  /* 0x3fb8aa3b73737820 */ /* 0x000fe20000400000 */
[----:B------:R-:W-:-:S06]  /*3f60*/  FADD R40, R33, R40 ;  /* 0x0000002821287221 */ /* 0x000fcc0000000000 */
[----:B------:R-:W4:Y:S01]  /*3f70*/  MUFU.EX2 R30, R30 ;  /* 0x0000001e001e7308 */ /* 0x000f220000000800 */
[----:B-1----:R-:W-:Y:S01]  /*3f80*/  FADD R64, R125, R64 ;  /* 0x000000407d407221 */ /* 0x002fe20000000000 */
[----:B------:R-:W-:-:S06]  /*3f90*/  FMUL R41, R214, 1.4426950216293334961 ;  /* 0x3fb8aa3bd6297820 */ /* 0x000fcc0000400000 */
[----:B------:R-:W1:Y:S01]  /*3fa0*/  MUFU.EX2 R121, R121 ;  /* 0x0000007900797308 */ /* 0x000e620000000800 */
[----:B-----5:R-:W-:Y:S01]  /*3fb0*/  HMMA.16816.F32.BF16 R96, R100, R92, R96 ;  /* 0x0000005c6460723c */ /* 0x020fe20000041860 */
[----:B------:R-:W-:Y:S01]  /*3fc0*/  FMUL R113, R113, 1.4426950216293334961 ;  /* 0x3fb8aa3b71717820 */ /* 0x000fe20000400000 */
[----:B------:R-:W-:-:S05]  /*3fd0*/  FADD R65, R31, R40 ;  /* 0x000000281f417221 */ /* 0x000fca0000000000 */
[----:B------:R-:W5:Y:S01]  /*3fe0*/  MUFU.EX2 R35, R35 ;  /* 0x0000002300237308 */ /* 0x000f620000000800 */
[----:B0-----:R-:W-:-:S07]  /*3ff0*/  FADD R69, R127, R64 ;  /* 0x000000407f457221 */ /* 0x001fce0000000000 */
[----:B------:R-:W0:Y:S01]  /*4000*/  MUFU.EX2 R114, R114 ;  /* 0x0000007200727308 */ /* 0x000e220000000800 */
[----:B--2---:R-:W-:Y:S01]  /*4010*/  FADD R65, R34, R65 ;  /* 0x0000004122417221 */ /* 0x004fe20000000000 */
[----:B---3--:R-:W-:-:S06]  /*4020*/  FADD R64, R120, R69 ;  /* 0x0000004578407221 */ /* 0x008fcc0000000000 */
[----:B------:R-:W2:Y:S08]  /*4030*/  MUFU.EX2 R38, R38 ;  /* 0x0000002600267308 */ /* 0x000eb00000000800 */
[----:B------:R-:W3:Y:S01]  /*4040*/  MUFU.EX2 R115, R115 ;  /* 0x0000007300737308 */ /* 0x000ee20000000800 */
[----:B------:R-:W-:Y:S01]  /*4050*/  F2FP.BF16.F32.PACK_AB R85, R132, R85 ;  /* 0x000000558455723e */ /* 0x000fe200000010ff */
[----:B----4-:R-:W-:Y:S01]  /*4060*/  FADD R68, R30, R65 ;  /* 0x000000411e447221 */ /* 0x010fe20000000000 */
[----:B------:R-:W-:-:S05]  /*4070*/  F2FP.BF16.F32.PACK_AB R86, R112, R117 ;  /* 0x000000757056723e */ /* 0x000fca00000010ff */
[----:B------:R-:W4:Y:S01]  /*4080*/  MUFU.EX2 R41, R41 ;  /* 0x0000002900297308 */ /* 0x000f220000000800 */
[----:B------:R-:W-:Y:S01]  /*4090*/  F2FP.BF16.F32.PACK_AB R87, R104, R131 ;  /* 0x000000836857723e */ /* 0x000fe200000010ff */
[----:B-1----:R-:W-:-:S06]  /*40a0*/  FADD R69, R121, R64 ;  /* 0x0000004079457221 */ /* 0x002fcc0000000000 */
[----:B------:R-:W1:Y:S01]  /*40b0*/  MUFU.EX2 R40, R113 ;  /* 0x0000007100287308 */ /* 0x000e620000000800 */
[----:B-----5:R-:W-:Y:S01]  /*40c0*/  FADD R65, R35, R68 ;  /* 0x0000004423417221 */ /* 0x020fe20000000000 */
[----:B0-----:R-:W-:Y:S01]  /*40d0*/  FADD R64, R114, R69 ;  /* 0x0000004572407221 */ /* 0x001fe20000000000 */
[----:B------:R-:W-:Y:S01]  /*40e0*/  HMMA.16816.F32.BF16 R76, R84, R66, R76 ;  /* 0x00000042544c723c */ /* 0x000fe2000004184c */
[----:B------:R-:W-:Y:S01]  /*40f0*/  LDSM.16.M88.4 R104, [R20+UR6+0x1080] ;  /* 0x001080061468783b */ /* 0x000fe20008000200 */
[----:B--2---:R-:W-:Y:S01]  /*4100*/  FADD R66, R38, R65 ;  /* 0x0000004126427221 */ /* 0x004fe20000000000 */
[----:B---3--:R-:W-:-:S03]  /*4110*/  FADD R65, R115, R64 ;  /* 0x0000004073417221 */ /* 0x008fc60000000000 */
[----:B----4-:R-:W-:Y:S02]  /*4120*/  FADD R68, R41, R66 ;  /* 0x0000004229447221 */ /* 0x010fe40000000000 */
[----:B------:R-:W-:Y:S01]  /*4130*/  HMMA.16816.F32.BF16 R88, R100, R72, R88 ;  /* 0x000000486458723c */ /* 0x000fe20000041858 */
[----:B------:R-:W-:Y:S01]  /*4140*/  LDSM.16.M88.4 R100, [R20+UR6+0x880] ;  /* 0x000880061464783b */ /* 0x000fe20008000200 */
[----:B-1----:R-:W-:-:S06]  /*4150*/  FADD R69, R40, R65 ;  /* 0x0000004128457221 */ /* 0x002fcc0000000000 */
[C---:B------:R-:W-:Y:S01]  /*4160*/  HMMA.16816.F32.BF16 R92, R84.reuse, R94, R96 ;  /* 0x0000005e545c723c */ /* 0x040fe20000041860 */
[----:B------:R-:W-:Y:S07]  /*4170*/  LDSM.16.M88.4 R96, [R20+UR6+0x80] ;  /* 0x000080061460783b */ /* 0x000fee0008000200 */
[C---:B------:R-:W-:Y:S01]  /*4180*/  HMMA.16816.F32.BF16 R80, R84.reuse, R70, R80 ;  /* 0x000000465450723c */ /* 0x040fe20000041850 */
[----:B------:R-:W0:Y:S04]  /*4190*/  SHFL.BFLY PT, R71, R68, 0x2, 0x1f ;  /* 0x0c401f0044477f89 */ /* 0x000e2800000e0000 */
[----:B------:R-:W1:Y:S03]  /*41a0*/  SHFL.BFLY PT, R70, R69, 0x2, 0x1f ;  /* 0x0c401f0045467f89 */ /* 0x000e6600000e0000 */
[----:B------:R-:W-:Y:S01]  /*41b0*/  HMMA.16816.F32.BF16 R88, R84, R74, R88 ;  /* 0x0000004a5458723c */ /* 0x000fe20000041858 */
[----:B------:R-:W-:-:S02]  /*41c0*/  F2FP.BF16.F32.PACK_AB R64, R33, R36 ;  /* 0x000000242140723e */ /* 0x000fc400000010ff */
[----:B------:R-:W-:Y:S02]  /*41d0*/  F2FP.BF16.F32.PACK_AB R65, R125, R124 ;  /* 0x0000007c7d41723e */ /* 0x000fe400000010ff */
[----:B------:R-:W-:Y:S02]  /*41e0*/  F2FP.BF16.F32.PACK_AB R66, R34, R31 ;  /* 0x0000001f2242723e */ /* 0x000fe400000010ff */
[----:B------:R-:W-:Y:S01]  /*41f0*/  F2FP.BF16.F32.PACK_AB R67, R120, R127 ;  /* 0x0000007f7843723e */ /* 0x000fe200000010ff */
[----:B0-----:R-:W-:Y:S01]  /*4200*/  FADD R71, R68, R71 ;  /* 0x0000004744477221 */ /* 0x001fe20000000000 */
[----:B-1----:R-:W-:-:S04]  /*4210*/  FADD R70, R69, R70 ;  /* 0x0000004645467221 */ /* 0x002fc80000000000 */
[----:B------:R-:W0:Y:S04]  /*4220*/  SHFL.BFLY PT, R34, R71, 0x1, 0x1f ;  /* 0x0c201f0047227f89 */ /* 0x000e2800000e0000 */
[----:B------:R-:W1:Y:S01]  /*4230*/  SHFL.BFLY PT, R31, R70, 0x1, 0x1f ;  /* 0x0c201f00461f7f89 */ /* 0x000e6200000e0000 */
[----:B------:R-:W-:Y:S01]  /*4240*/  HMMA.16816.F32.BF16 R92, R64, R96, R92 ;  /* 0x00000060405c723c */ /* 0x000fe2000004185c */
[----:B------:R-:W-:-:S07]  /*4250*/  UIADD3 UR4, UPT, UPT, UR4, 0x80, URZ ;  /* 0x0000008004047890 */ /* 0x000fce000fffe0ff */
[C---:B------:R-:W-:Y:S08]  /*4260*/  HMMA.16816.F32.BF16 R76, R64.reuse, R100, R76 ;  /* 0x00000064404c723c */ /* 0x040ff0000004184c */
[C---:B------:R-:W-:Y:S08]  /*4270*/  HMMA.16816.F32.BF16 R80, R64.reuse, R104, R80 ;  /* 0x000000684050723c */ /* 0x040ff00000041850 */
[----:B------:R-:W-:Y:S01]  /*4280*/  HMMA.16816.F32.BF16 R88, R64, R108, R88 ;  /* 0x0000006c4058723c */ /* 0x000fe20000041858 */
[----:B------:R-:W-:-:S02]  /*4290*/  ISETP.LE.AND P0, PT, R8, UR4, PT ;  /* 0x0000000408007c0c */ /* 0x000fc4000bf03270 */
[----:B------:R-:W-:Y:S02]  /*42a0*/  F2FP.BF16.F32.PACK_AB R64, R35, R30 ;  /* 0x0000001e2340723e */ /* 0x000fe400000010ff */
[----:B------:R-:W-:Y:S02]  /*42b0*/  F2FP.BF16.F32.PACK_AB R65, R114, R121 ;  /* 0x000000797241723e */ /* 0x000fe400000010ff */
[----:B------:R-:W-:Y:S02]  /*42c0*/  F2FP.BF16.F32.PACK_AB R66, R41, R38 ;  /* 0x000000262942723e */ /* 0x000fe400000010ff */
[----:B------:R-:W-:Y:S01]  /*42d0*/  F2FP.BF16.F32.PACK_AB R67, R40, R115 ;  /* 0x000000732843723e */ /* 0x000fe200000010ff */
[----:B0-----:R-:W-:Y:S01]  /*42e0*/  FADD R34, R71, R34 ;  /* 0x0000002247227221 */ /* 0x001fe20000000000 */
[----:B-1----:R-:W-:Y:S01]  /*42f0*/  FADD R70, R70, R31 ;  /* 0x0000001f46467221 */ /* 0x002fe20000000000 */
[----:B------:R-:W-:Y:S01]  /*4300*/  IMAD R14, R15, 0x80, R14 ;  /* 0x000000800f0e7824 */ /* 0x000fe200078e020e */
[----:B------:R-:W-:-:S03]  /*4310*/  MOV R40, R29 ;  /* 0x0000001d00287202 */ /* 0x000fc60000000f00 */
[----:B------:R-:W-:Y:S01]  /*4320*/  HMMA.16816.F32.BF16 R96, R64, R98, R92 ;  /* 0x000000624060723c */ /* 0x000fe2000004185c */
[----:B------:R-:W-:Y:S01]  /*4330*/  FFMA R16, R37, R16, R34 ;  /* 0x0000001025107223 */ /* 0x000fe20000000022 */
[----:B------:R-:W-:Y:S01]  /*4340*/  FFMA R28, R39, R28, R70 ;  /* 0x0000001c271c7223 */ /* 0x000fe20000000046 */
[----:B------:R-:W-:Y:S02]  /*4350*/  IMAD R22, R13, 0x80, R22 ;  /* 0x000000800d167824 */ /* 0x000fe400078e0216 */
[----:B------:R-:W-:-:S03]  /*4360*/  IMAD.MOV.U32 R41, RZ, RZ, R32 ;  /* 0x000000ffff297224 */ /* 0x000fc600078e0020 */
[C---:B------:R-:W-:Y:S08]  /*4370*/  HMMA.16816.F32.BF16 R100, R64.reuse, R102, R76 ;  /* 0x000000664064723c */ /* 0x040ff0000004184c */
[C---:B------:R-:W-:Y:S08]  /*4380*/  HMMA.16816.F32.BF16 R104, R64.reuse, R106, R80 ;  /* 0x0000006a4068723c */ /* 0x040ff00000041850 */
[----:B------:R-:W-:Y:S01]  /*4390*/  HMMA.16816.F32.BF16 R108, R64, R110, R88 ;  /* 0x0000006e406c723c */ /* 0x000fe20000041858 */
[----:B------:R-:W-:-:S04]  /*43a0*/  NOP ;  /* 0x0000000000007918 */ /* 0x000fc80000000000 */
[----:B------:R-:W-:-:S15]  /*43b0*/  @!P0 BRA `(.L_x_1) ;  /* 0xffffffc800b08947 */ /* 0x000fde000383ffff */
.L_x_0:
[----:B------:R-:W-:Y:S01]  /*43c0*/  SHF.R.U32.HI R13, RZ, 0x1, R0 ;  /* 0x00000001ff0d7819 */ /* 0x000fe20000011600 */
[----:B------:R-:W-:Y:S01]  /*43d0*/  BAR.SYNC.DEFER_BLOCKING 0x0 ;  /* 0x0000000000007b1d */ /* 0x000fe20000010000 */
[----:B------:R-:W-:Y:S01]  /*43e0*/  SHF.R.U32.HI R3, RZ, 0x1, R3 ;  /* 0x00000001ff037819 */ /* 0x000fe20000011603 */
[----:B------:R-:W-:Y:S01]  /*43f0*/  IMAD.MOV.U32 R30, RZ, RZ, 0x3dc6b27f ;  /* 0x3dc6b27fff1e7424 */ /* 0x000fe200078e00ff */
[----:B-1----:R-:W-:Y:S02]  /*4400*/  LOP3.LUT R12, R10, 0x38, RZ, 0xc0, !PT ;  /* 0x000000380a0c7812 */ /* 0x002fe400078ec0ff */
[----:B------:R-:W-:Y:S01]  /*4410*/  LOP3.LUT R13, R13, 0x4, RZ, 0xc0, !PT ;  /* 0x000000040d0d7812 */ /* 0x000fe200078ec0ff */
[----:B------:R-:W0:Y:S01]  /*4420*/  LDCU.64 UR4, c[0x0][0x3e0] ;  /* 0x00007c00ff0477ac */ /* 0x000e220008000a00 */
[----:B------:R-:W-:Y:S02]  /*4430*/  LOP3.LUT R10, R3, 0x1f8, R10, 0x78, !PT ;  /* 0x000001f8030a7812 */ /* 0x000fe400078e780a */
[----:B------:R-:W-:-:S02]  /*4440*/  LOP3.LUT R7, R0, 0x1c, RZ, 0xc0, !PT ;  /* 0x0000001c00077812 */ /* 0x000fc400078ec0ff */
[C---:B------:R-:W-:Y:S02]  /*4450*/  SHF.L.U32 R3, R0.reuse, 0x7, RZ ;  /* 0x0000000700037819 */ /* 0x040fe400000006ff */
[C---:B------:R-:W-:Y:S01]  /*4460*/  LOP3.LUT P0, RZ, R0.reuse, 0xe0, RZ, 0xc0, !PT ;  /* 0x000000e000ff7812 */ /* 0x040fe2000780c0ff */
[----:B------:R-:W-:Y:S01]  /*4470*/  IMAD.SHL.U32 R0, R0, 0x4, RZ ;  /* 0x0000000400007824 */ /* 0x000fe200078e00ff */
[----:B------:R-:W-:Y:S01]  /*4480*/  IADD3 R13, PT, PT, R13, UR6, R12 ;  /* 0x000000060d0d7c10 */ /* 0x000fe2000fffe00c */
[----:B------:R-:W-:Y:S01]  /*4490*/  IMAD.MOV.U32 R12, RZ, RZ, R28 ;  /* 0x000000ffff0c7224 */ /* 0x000fe200078e001c */
[----:B------:R-:W-:Y:S01]  /*44a0*/  FSETP.GT.AND P2, PT, |R16|, 8.50705917302346158658e+37, PT ;  /* 0x7e8000001000780b */ /* 0x000fe20003f44200 */
[----:B------:R-:W-:Y:S01]  /*44b0*/  IMAD.SHL.U32 R8, R7, 0x2, RZ ;  /* 0x0000000207087824 */ /* 0x000fe200078e00ff */
[----:B------:R-:W-:Y:S02]  /*44c0*/  LOP3.LUT R0, R0, 0x40, RZ, 0xc0, !PT ;  /* 0x0000004000007812 */ /* 0x000fe400078ec0ff */
[----:B------:R-:W-:-:S02]  /*44d0*/  FSETP.GT.AND P1, PT, |R12|, 8.50705917302346158658e+37, PT ;  /* 0x7e8000000c00780b */ /* 0x000fc40003f24200 */
[----:B------:R-:W-:Y:S01]  /*44e0*/  FSETP.GEU.AND P6, PT, |R16|, 1.175494350822287508e-38, PT ;  /* 0x008000001000780b */ /* 0x000fe20003fce200 */
[----:B------:R-:W-:Y:S01]  /*44f0*/  IMAD.IADD R28, R0, 0x1, R13 ;  /* 0x00000001001c7824 */ /* 0x000fe200078e020d */
[----:B------:R-:W-:Y:S01]  /*4500*/  LOP3.LUT R3, R3, 0x600, RZ, 0xc0, !PT ;  /* 0x0000060003037812 */ /* 0x000fe200078ec0ff */
[----:B------:R-:W-:Y:S01]  /*4510*/  FMUL R0, R16, 8388608 ;  /* 0x4b00000010007820 */ /* 0x000fe20000400000 */
[----:B------:R-:W-:Y:S01]  /*4520*/  FSETP.GEU.AND P5, PT, |R12|, 1.175494350822287508e-38, PT ;  /* 0x008000000c00780b */ /* 0x000fe20003fae200 */
[----:B0-----:R-:W-:Y:S01]  /*4530*/  UIMAD UR4, UR7, UR4, URZ ;  /* 0x00000004070472a4 */ /* 0x001fe2000f8e02ff */
[----:B------:R-:W-:Y:S01]  /*4540*/  FSETP.GEU.AND P3, PT, R16, 1.175494350822287508e-38, PT ;  /* 0x008000001000780b */ /* 0x000fe20003f6e000 */
[----:B------:R-:W-:Y:S01]  /*4550*/  @P2 FMUL R100, R100, 0.25 ;  /* 0x3e80000064642820 */ /* 0x000fe20000400000 */
[----:B------:R-:W-:Y:S01]  /*4560*/  IADD3 R27, PT, PT, R10, UR6, R3 ;  /* 0x000000060a1b7c10 */ /* 0x000fe2000fffe003 */
[C---:B------:R-:W-:Y:S01]  /*4570*/  FMUL R3, R12.reuse, 8388608 ;  /* 0x4b0000000c037820 */ /* 0x040fe20000400000 */
[----:B------:R-:W-:Y:S01]  /*4580*/  FSETP.GEU.AND P4, PT, R12, 1.175494350822287508e-38, PT ;  /* 0x008000000c00780b */ /* 0x000fe20003f8e000 */
[----:B------:R-:W-:Y:S01]  /*4590*/  @P2 FMUL R96, R96, 0.25 ;  /* 0x3e80000060602820 */ /* 0x000fe20000400000 */
[----:B------:R-:W-:Y:S01]  /*45a0*/  FSEL R31, R0, R16, !P3 ;  /* 0x00000010001f7208 */ /* 0x000fe20005800000 */
[----:B------:R-:W-:Y:S01]  /*45b0*/  @P2 FMUL R16, R16, 0.25 ;  /* 0x3e80000010102820 */ /* 0x000fe20000400000 */
[----:B------:R-:W-:Y:S01]  /*45c0*/  FSEL R33, R3, R12, !P4 ;  /* 0x0000000c03217208 */ /* 0x000fe20006000000 */
[----:B------:R-:W-:Y:S01]  /*45d0*/  @P1 FMUL R12, R12, 0.25 ;  /* 0x3e8000000c0c1820 */ /* 0x000fe20000400000 */
[----:B------:R-:W-:Y:S01]  /*45e0*/  LOP3.LUT R8, R8, 0x260, R11, 0x78, !PT ;  /* 0x0000026008087812 */ /* 0x000fe200078e780b */
[----:B------:R-:W-:Y:S01]  /*45f0*/  @!P6 FMUL R16, R16, 16777216 ;  /* 0x4b8000001010e820 */ /* 0x000fe20000400000 */
[----:B------:R-:W-:Y:S01]  /*4600*/  @P2 FMUL R108, R108, 0.25 ;  /* 0x3e8000006c6c2820 */ /* 0x000fe20000400000 */
[----:B------:R-:W-:Y:S01]  /*4610*/  @!P5 FMUL R12, R12, 16777216 ;  /* 0x4b8000000c0cd820 */ /* 0x000fe20000400000 */
[----:B------:R-:W-:Y:S01]  /*4620*/  @P2 FMUL R104, R104, 0.25 ;  /* 0x3e80000068682820 */ /* 0x000fe20000400000 */
[----:B------:R-:W0:Y:S01]  /*4630*/  MUFU.RCP R11, R16 ;  /* 0x00000010000b7308 */ /* 0x000e220000001000 */
[----:B------:R-:W-:Y:S01]  /*4640*/  @P1 FMUL R111, R111, 0.25 ;  /* 0x3e8000006f6f1820 */ /* 0x000fe20000400000 */
[----:B------:R-:W-:Y:S01]  /*4650*/  @P1 FMUL R110, R110, 0.25 ;  /* 0x3e8000006e6e1820 */ /* 0x000fe20000400000 */
[----:B------:R-:W-:Y:S01]  /*4660*/  @P1 FMUL R107, R107, 0.25 ;  /* 0x3e8000006b6b1820 */ /* 0x000fe20000400000 */
[----:B------:R-:W-:Y:S01]  /*4670*/  @P1 FMUL R106, R106, 0.25 ;  /* 0x3e8000006a6a1820 */ /* 0x000fe20000400000 */
[----:B------:R-:W-:Y:S01]  /*4680*/  @P1 FMUL R103, R103, 0.25 ;  /* 0x3e80000067671820 */ /* 0x000fe20000400000 */
[----:B------:R-:W-:Y:S01]  /*4690*/  @P1 FMUL R102, R102, 0.25 ;  /* 0x3e80000066661820 */ /* 0x000fe20000400000 */
[----:B------:R-:W-:Y:S01]  /*46a0*/  @P1 FMUL R99, R99, 0.25 ;  /* 0x3e80000063631820 */ /* 0x000fe20000400000 */
[----:B------:R-:W1:Y:S01]  /*46b0*/  MUFU.RCP R0, R12 ;  /* 0x0000000c00007308 */ /* 0x000e620000001000 */
[----:B------:R-:W-:Y:S01]  /*46c0*/  @P1 FMUL R98, R98, 0.25 ;  /* 0x3e80000062621820 */ /* 0x000fe20000400000 */
[----:B------:R-:W-:Y:S01]  /*46d0*/  @!P6 FMUL R100, R100, 16777216 ;  /* 0x4b8000006464e820 */ /* 0x000fe20000400000 */
        /* <DEDUP_REMOVED lines=11> */
[C---:B0-----:R-:W-:Y:S01]  /*4790*/  FMUL R7, R11.reuse, R100 ;  /* 0x000000640b077220 */ /* 0x041fe20000400000 */
[----:B------:R-:W-:Y:S01]  /*47a0*/  FMUL R10, R11, R96 ;  /* 0x000000600b0a7220 */ /* 0x000fe20000400000 */
[----:B------:R-:W-:Y:S01]  /*47b0*/  LEA R26, R9, R8, 0x2 ;  /* 0x00000008091a7211 */ /* 0x000fe200078e10ff */
[C---:B------:R-:W-:Y:S01]  /*47c0*/  FMUL R3, R11.reuse, R108 ;  /* 0x0000006c0b037220 */ /* 0x040fe20000400000 */
[----:B------:R-:W-:Y:S01]  /*47d0*/  FMUL R8, R11, R104 ;  /* 0x000000680b087220 */ /* 0x000fe20000400000 */
[C---:B-1----:R-:W-:Y:S01]  /*47e0*/  FMUL R9, R0.reuse, R111 ;  /* 0x0000006f00097220 */ /* 0x042fe20000400000 */
[C---:B------:R-:W-:Y:S01]  /*47f0*/  FMUL R12, R0.reuse, R110 ;  /* 0x0000006e000c7220 */ /* 0x040fe20000400000 */
[C---:B------:R-:W-:Y:S01]  /*4800*/  FMUL R14, R0.reuse, R107 ;  /* 0x0000006b000e7220 */ /* 0x040fe20000400000 */
[C---:B------:R-:W-:Y:S01]  /*4810*/  FMUL R15, R0.reuse, R106 ;  /* 0x0000006a000f7220 */ /* 0x040fe20000400000 */
[C---:B------:R-:W-:Y:S01]  /*4820*/  FMUL R17, R0.reuse, R103 ;  /* 0x0000006700117220 */ /* 0x040fe20000400000 */
[C---:B------:R-:W-:Y:S01]  /*4830*/  FMUL R18, R0.reuse, R102 ;  /* 0x0000006600127220 */ /* 0x040fe20000400000 */
[C---:B------:R-:W-:Y:S01]  /*4840*/  FMUL R20, R0.reuse, R99 ;  /* 0x0000006300147220 */ /* 0x040fe20000400000 */
[----:B------:R-:W-:Y:S01]  /*4850*/  FMUL R21, R0, R98 ;  /* 0x0000006200157220 */ /* 0x000fe20000400000 */
[----:B------:R-:W-:Y:S01]  /*4860*/  IADD3 R0, PT, PT, R31, -0x3f3504f3, RZ ;  /* 0xc0cafb0d1f007810 */ /* 0x000fe20007ffe0ff */
[----:B------:R-:W-:Y:S01]  /*4870*/  @P2 FMUL R109, R109, 0.25 ;  /* 0x3e8000006d6d2820 */ /* 0x000fe20000400000 */
[----:B------:R-:W-:Y:S01]  /*4880*/  F2FP.BF16.F32.PACK_AB R24, R7, R10 ;  /* 0x0000000a0718723e */ /* 0x000fe200000010ff */
[----:B------:R-:W-:Y:S01]  /*4890*/  VIADD R7, R33, 0xc0cafb0d ;  /* 0xc0cafb0d21077836 */ /* 0x000fe20000000000 */
[----:B------:R-:W-:Y:S01]  /*48a0*/  F2FP.BF16.F32.PACK_AB R25, R3, R8 ;  /* 0x000000080319723e */ /* 0x000fe200000010ff */
[----:B------:R-:W-:Y:S01]  /*48b0*/  @P2 FMUL R105, R105, 0.25 ;  /* 0x3e80000069692820 */ /* 0x000fe20000400000 */
[----:B------:R-:W-:Y:S01]  /*48c0*/  LOP3.LUT R3, R0, 0xff800000, RZ, 0xc0, !PT ;  /* 0xff80000000037812 */ /* 0x000fe200078ec0ff */
[----:B------:R-:W-:Y:S01]  /*48d0*/  @P2 FMUL R101, R101, 0.25 ;  /* 0x3e80000065652820 */ /* 0x000fe20000400000 */
[----:B------:R-:W-:Y:S01]  /*48e0*/  @P2 FMUL R97, R97, 0.25 ;  /* 0x3e80000061612820 */ /* 0x000fe20000400000 */
[----:B------:R-:W-:Y:S01]  /*48f0*/  LOP3.LUT R10, R7, 0xff800000, RZ, 0xc0, !PT ;  /* 0xff800000070a7812 */ /* 0x000fe200078ec0ff */
[----:B------:R-:W-:Y:S01]  /*4900*/  @!P6 FMUL R109, R109, 16777216 ;  /* 0x4b8000006d6de820 */ /* 0x000fe20000400000 */
[----:B------:R-:W-:-:S02]  /*4910*/  IMAD.IADD R0, R31, 0x1, -R3 ;  /* 0x000000011f007824 */ /* 0x000fc400078e0a03 */
[----:B------:R-:W-:Y:S01]  /*4920*/  @!P6 FMUL R105, R105, 16777216 ;  /* 0x4b8000006969e820 */ /* 0x000fe20000400000 */
[----:B------:R-:W-:Y:S01]  /*4930*/  @!P6 FMUL R101, R101, 16777216 ;  /* 0x4b8000006565e820 */ /* 0x000fe20000400000 */
[----:B------:R-:W-:Y:S01]  /*4940*/  @!P6 FMUL R97, R97, 16777216 ;  /* 0x4b8000006161e820 */ /* 0x000fe20000400000 */
[----:B------:R-:W-:Y:S01]  /*4950*/  IADD3 R8, PT, PT, R33, -R10, RZ ;  /* 0x8000000a21087210 */ /* 0x000fe20007ffe0ff */
[----:B------:R-:W-:Y:S01]  /*4960*/  FADD R7, R0, -1 ;  /* 0xbf80000000077421 */ /* 0x000fe20000000000 */
[C---:B------:R-:W-:Y:S01]  /*4970*/  FMUL R13, R11.reuse, R109 ;  /* 0x0000006d0b0d7220 */ /* 0x040fe20000400000 */
[C---:B------:R-:W-:Y:S01]  /*4980*/  FMUL R16, R11.reuse, R105 ;  /* 0x000000690b107220 */ /* 0x040fe20000400000 */
[C---:B------:R-:W-:Y:S01]  /*4990*/  FMUL R19, R11.reuse, R101 ;  /* 0x000000650b137220 */ /* 0x040fe20000400000 */
[----:B------:R-:W-:Y:S01]  /*49a0*/  FMUL R22, R11, R97 ;  /* 0x000000610b167220 */ /* 0x000fe20000400000 */
[----:B------:R-:W-:Y:S01]  /*49b0*/  FADD R11, R8, -1 ;  /* 0xbf800000080b7421 */ /* 0x000fe20000000000 */
[----:B------:R-:W-:Y:S01]  /*49c0*/  FFMA.FTZ R0, R7, R30, -0.16845393180847167969 ;  /* 0xbe2c7f3007007423 */ /* 0x000fe2000001001e */
[----:B------:R-:W-:Y:S01]  /*49d0*/  F2FP.BF16.F32.PACK_AB R23, R13, R16 ;  /* 0x000000100d17723e */ /* 0x000fe200000010ff */
[----:B------:R-:W-:Y:S01]  /*49e0*/  STS.64 [R26+UR6], R24 ;  /* 0x000000181a007988 */ /* 0x000fe20008000a06 */
[----:B------:R-:W-:Y:S01]  /*49f0*/  F2FP.BF16.F32.PACK_AB R22, R19, R22 ;  /* 0x000000161316723e */ /* 0x000fe200000010ff */
[----:B------:R-:W-:Y:S01]  /*4a00*/  FFMA.FTZ R8, R11, R30, -0.16845393180847167969 ;  /* 0xbe2c7f300b087423 */ /* 0x000fe2000001001e */
[----:B------:R-:W-:Y:S01]  /*4a10*/  F2FP.BF16.F32.PACK_AB R18, R18, R21 ;  /* 0x000000151212723e */ /* 0x000fe200000010ff */
[----:B------:R-:W-:Y:S01]  /*4a20*/  FFMA.FTZ R0, R7, R0, 0.1716887056827545166 ;  /* 0x3e2fcf2a07007423 */ /* 0x000fe20000010000 */
[----:B------:R-:W-:Y:S01]  /*4a30*/  F2FP.BF16.F32.PACK_AB R19, R12, R15 ;  /* 0x0000000f0c13723e */ /* 0x000fe200000010ff */
[----:B------:R-:W-:Y:S01]  /*4a40*/  FFMA.FTZ R8, R11, R8, 0.1716887056827545166 ;  /* 0x3e2fcf2a0b087423 */ /* 0x000fe20000010008 */
[----:B------:R-:W-:Y:S01]  /*4a50*/  F2FP.BF16.F32.PACK_AB R21, R9, R14 ;  /* 0x0000000e0915723e */ /* 0x000fe200000010ff */
[----:B------:R-:W-:Y:S01]  /*4a60*/  STS.64 [R26+UR6+0x100], R22 ;  /* 0x000100161a007988 */ /* 0x000fe20008000a06 */
[----:B------:R-:W-:Y:S01]  /*4a70*/  LOP3.LUT R13, R26, 0x40, RZ, 0x3c, !PT ;  /* 0x000000401a0d7812 */ /* 0x000fe200078e3cff */
[----:B------:R-:W-:Y:S01]  /*4a80*/  FFMA.FTZ R0, R7, R0, -0.17900948226451873779 ;  /* 0xbe374e4307007423 */ /* 0x000fe20000010000 */
[----:B------:R-:W-:Y:S01]  /*4a90*/  F2FP.BF16.F32.PACK_AB R20, R17, R20 ;  /* 0x000000141114723e */ /* 0x000fe200000010ff */
[----:B------:R-:W-:Y:S01]  /*4aa0*/  FFMA.FTZ R8, R11, R8, -0.17900948226451873779 ;  /* 0xbe374e430b087423 */ /* 0x000fe20000010008 */
[----:B------:R-:W0:Y:S01]  /*4ab0*/  LDC R16, c[0x0][0x3e8] ;  /* 0x0000fa00ff107b82 */ /* 0x000e220000000800 */
[----:B------:R-:W-:Y:S01]  /*4ac0*/  STS.64 [R13+UR6+0x400], R18 ;  /* 0x000400120d007988 */ /* 0x000fe20008000a06 */
[----:B------:R-:W-:Y:S01]  /*4ad0*/  FFMA.FTZ R0, R7, R0, 0.20512372255325317383 ;  /* 0x3e520bf407007423 */ /* 0x000fe20000010000 */
[----:B------:R-:W-:Y:S01]  /*4ae0*/  FFMA.FTZ R8, R11, R8, 0.20512372255325317383 ;  /* 0x3e520bf40b087423 */ /* 0x000fe20000010008 */
[----:B------:R-:W-:Y:S01]  /*4af0*/  I2FP.F32.S32 R3, R3 ;  /* 0x0000000300037245 */ /* 0x000fe20000201400 */
[----:B------:R0:W-:Y:S01]  /*4b00*/  STS.64 [R13+UR6+0x500], R20 ;  /* 0x000500140d007988 */ /* 0x0001e20008000a06 */
[----:B------:R-:W-:Y:S01]  /*4b10*/  FFMA.FTZ R0, R7, R0, -0.24046532809734344482 ;  /* 0xbe763c8b07007423 */ /* 0x000fe20000010000 */
[----:B------:R-:W-:Y:S01]  /*4b20*/  FFMA.FTZ R8, R11, R8, -0.24046532809734344482 ;  /* 0xbe763c8b0b087423 */ /* 0x000fe20000010008 */
[----:B------:R-:W1:Y:S08]  /*4b30*/  LDC.64 R14, c[0x0][0x398] ;  /* 0x0000e600ff0e7b82 */ /* 0x000e700000000a00 */
[----:B------:R-:W-:Y:S01]  /*4b40*/  BAR.SYNC.DEFER_BLOCKING 0x0 ;  /* 0x0000000000007b1d */ /* 0x000fe20000010000 */
[----:B------:R-:W-:Y:S01]  /*4b50*/  FFMA.FTZ R0, R7, R0, 0.28857114911079406738 ;  /* 0x3e93bf9907007423 */ /* 0x000fe20000010000 */
[----:B------:R-:W-:Y:S01]  /*4b60*/  FFMA.FTZ R8, R11, R8, 0.28857114911079406738 ;  /* 0x3e93bf990b087423 */ /* 0x000fe20000010008 */
[----:B------:R-:W-:Y:S01]  /*4b70*/  ISETP.GE.U32.AND P2, PT, R31, 0x7f800000, PT ;  /* 0x7f8000001f00780c */ /* 0x000fe20003f46070 */
[----:B------:R-:W-:Y:S01]  /*4b80*/  USHF.L.U32 UR8, UR4, 0x1, URZ ;  /* 0x0000000104087899 */ /* 0x000fe200080006ff */
[----:B------:R-:W-:Y:S01]  /*4b90*/  FFMA.FTZ R0, R7, R0, -0.36067417263984680176 ;  /* 0xbeb8aa4907007423 */ /* 0x000fe20000010000 */
[----:B------:R-:W-:Y:S01]  /*4ba0*/  FFMA.FTZ R12, R11, R8, -0.36067417263984680176 ;  /* 0xbeb8aa490b0c7423 */ /* 0x000fe20000010008 */
[----:B------:R-:W-:-:S02]  /*4bb0*/  FSEL R9, RZ, -23, P4 ;  /* 0xc1b80000ff097808 */ /* 0x000fc40002000000 */
[----:B------:R-:W-:Y:S01]  /*4bc0*/  FFMA.FTZ R8, R7, R0, 0.48089820146560668945 ;  /* 0x3ef6384a07087423 */ /* 0x000fe20000010000 */
[----:B------:R-:W-:Y:S01]  /*4bd0*/  FFMA.FTZ R12, R11, R12, 0.48089820146560668945 ;  /* 0x3ef6384a0b0c7423 */ /* 0x000fe2000001000c */
[----:B------:R-:W-:Y:S02]  /*4be0*/  FSEL R0, RZ, -23, P3 ;  /* 0xc1b80000ff007808 */ /* 0x000fe40001800000 */
[----:B------:R-:W-:Y:S01]  /*4bf0*/  FFMA.FTZ R8, R7, R8, -0.72134751081466674805 ;  /* 0xbf38aa3b07087423 */ /* 0x000fe20000010008 */
[----:B------:R-:W-:Y:S01]  /*4c00*/  FFMA.FTZ R12, R11, R12, -0.72134751081466674805 ;  /* 0xbf38aa3b0b0c7423 */ /* 0x000fe2000001000c */
[----:B------:R-:W-:Y:S01]  /*4c10*/  I2FP.F32.S32 R10, R10 ;  /* 0x0000000a000a7245 */ /* 0x000fe20000201400 */
[----:B------:R-:W-:Y:S01]  /*4c20*/  FFMA.FTZ R0, R3, 1.1920928955078125e-07, R0 ;  /* 0x3400000003007823 */ /* 0x000fe20000010000 */
[----:B------:R-:W-:Y:S01]  /*4c30*/  FMUL R8, R7, R8 ;  /* 0x0000000807087220 */ /* 0x000fe20000400000 */
[----:B------:R-:W-:Y:S01]  /*4c40*/  FMUL R12, R11, R12 ;  /* 0x0000000c0b0c7220 */ /* 0x000fe20000400000 */
[----:B------:R-:W-:Y:S01]  /*4c50*/  ISETP.GE.U32.AND P3, PT, R33, 0x7f800000, PT ;  /* 0x7f8000002100780c */ /* 0x000fe20003f66070 */
[----:B------:R-:W-:Y:S01]  /*4c60*/  FFMA.FTZ R9, R10, 1.1920928955078125e-07, R9 ;  /* 0x340000000a097823 */ /* 0x000fe20000010009 */
[----:B------:R-:W-:Y:S01]  /*4c70*/  FMUL R8, R7, R8 ;  /* 0x0000000807087220 */ /* 0x000fe20000400000 */
[----:B------:R-:W-:Y:S01]  /*4c80*/  FMUL R12, R11, R12 ;  /* 0x0000000c0b0c7220 */ /* 0x000fe20000400000 */
[----:B0-----:R-:W-:Y:S01]  /*4c90*/  IMAD R13, R6, R16, RZ ;  /* 0x00000010060d7224 */ /* 0x001fe200078e02ff */
[----:B------:R-:W0:Y:S01]  /*4ca0*/  LDS.64 R26, [R27] ;  /* 0x000000001b1a7984 */ /* 0x000e220000000a00 */
[----:B------:R-:W-:Y:S01]  /*4cb0*/  FFMA.FTZ R7, R7, 1.4426950216293334961, R8 ;  /* 0x3fb8aa3b07077823 */ /* 0x000fe20000010008 */
[----:B------:R-:W-:Y:S01]  /*4cc0*/  FFMA.FTZ R12, R11, 1.4426950216293334961, R12 ;  /* 0x3fb8aa3b0b0c7823 */ /* 0x000fe2000001000c */
[----:B------:R-:W-:Y:S01]  /*4cd0*/  @P2 IMAD.MOV.U32 R8, RZ, RZ, 0x7f800000 ;  /* 0x7f800000ff082424 */ /* 0x000fe200078e00ff */
[----:B------:R-:W-:Y:S01]  /*4ce0*/  FSETP.NEU.AND P1, PT, R31, RZ, PT ;  /* 0x000000ff1f00720b */ /* 0x000fe20003f2d000 */
[----:B------:R-:W-:Y:S01]  /*4cf0*/  FADD R0, R0, R7 ;  /* 0x0000000700007221 */ /* 0x000fe20000000000 */
[----:B------:R-:W-:-:S02]  /*4d00*/  IMAD R7, R2, UR5, RZ ;  /* 0x0000000502077c24 */ /* 0x000fc4000f8e02ff */
[----:B------:R-:W-:Y:S01]  /*4d10*/  FADD R3, R9, R12 ;  /* 0x0000000c09037221 */ /* 0x000fe20000000000 */
[----:B------:R-:W-:Y:S01]  /*4d20*/  IMAD R11, R4, R16, RZ ;  /* 0x00000010040b7224 */ /* 0x000fe200078e02ff */
[----:B------:R-:W-:Y:S01]  /*4d30*/  UIMAD.WIDE UR4, UR4, 0x2, URZ ;  /* 0x00000002040478a5 */ /* 0x000fe2000f8e02ff */
[----:B------:R-:W-:Y:S02]  /*4d40*/  IMAD.SHL.U32 R9, R7, 0x2, RZ ;  /* 0x0000000207097824 */ /* 0x000fe400078e00ff */
[----:B------:R-:W-:Y:S01]  /*4d50*/  @P2 FFMA.FTZ R0, R31, R8, +INF ;  /* 0x7f8000001f002423 */ /* 0x000fe20000010008 */
[----:B------:R-:W-:Y:S01]  /*4d60*/  IMAD.HI R4, R7, 0x2, RZ ;  /* 0x0000000207047827 */ /* 0x000fe200078e02ff */
[----:B------:R-:W-:Y:S02]  /*4d70*/  @P3 MOV R8, 0x7f800000 ;  /* 0x7f80000000083802 */ /* 0x000fe40000000f00 */
[----:B-1----:R-:W-:Y:S01]  /*4d80*/  IADD3 R12, P4, P5, R9, UR8, R14 ;  /* 0x00000008090c7c10 */ /* 0x002fe2000fd9e00e */
[----:B------:R-:W-:Y:S01]  /*4d90*/  IMAD R9, R16, 0x8, R11 ;  /* 0x0000000810097824 */ /* 0x000fe200078e020b */
[C---:B------:R-:W-:Y:S01]  /*4da0*/  FSETP.NEU.AND P2, PT, R33.reuse, RZ, PT ;  /* 0x000000ff2100720b */ /* 0x040fe20003f4d000 */
[----:B------:R-:W-:Y:S01]  /*4db0*/  @P3 FFMA.FTZ R3, R33, R8, +INF ;  /* 0x7f80000021033423 */ /* 0x000fe20000010008 */
[----:B------:R-:W-:Y:S01]  /*4dc0*/  IADD3.X R14, PT, PT, R4, UR5, R15, P4, P5 ;  /* 0x00000005040e7c10 */ /* 0x000fe2000a7ea40f */
[----:B------:R-:W-:Y:S01]  /*4dd0*/  IMAD R4, R16, 0x8, R9 ;  /* 0x0000000810047824 */ /* 0x000fe200078e0209 */
[-C--:B------:R-:W-:Y:S01]  /*4de0*/  LEA R6, P3, R11, R12.reuse, 0x1 ;  /* 0x0000000c0b067211 */ /* 0x080fe200078608ff */
[----:B------:R-:W1:Y:S01]  /*4df0*/  LDCU UR4, c[0x0][0x3ec] ;  /* 0x00007d80ff0477ac */ /* 0x000e620008000800 */
[-C--:B------:R-:W-:Y:S01]  /*4e00*/  LEA R8, P4, R9, R12.reuse, 0x1 ;  /* 0x0000000c09087211 */ /* 0x080fe200078808ff */
[----:B------:R-:W2:Y:S01]  /*4e10*/  LDC.64 R16, c[0x0][0x3a0] ;  /* 0x0000e800ff107b82 */ /* 0x000ea20000000a00 */
[----:B------:R-:W-:-:S02]  /*4e20*/  LEA R10, P5, R4, R12, 0x1 ;  /* 0x0000000c040a7211 */ /* 0x000fc400078a08ff */
[----:B------:R-:W-:Y:S02]  /*4e30*/  LEA.HI.X.SX32 R7, R11, R14, 0x1, P3 ;  /* 0x0000000e0b077211 */ /* 0x000fe400018f0eff */
[----:B------:R-:W-:Y:S02]  /*4e40*/  LEA R12, P6, R13, R12, 0x1 ;  /* 0x0000000c0d0c7211 */ /* 0x000fe400078c08ff */
[-C--:B------:R-:W-:Y:S02]  /*4e50*/  LEA.HI.X.SX32 R11, R4, R14.reuse, 0x1, P5 ;  /* 0x0000000e040b7211 */ /* 0x080fe400028f0eff */
[-C--:B------:R-:W-:Y:S02]  /*4e60*/  LEA.HI.X.SX32 R9, R9, R14.reuse, 0x1, P4 ;  /* 0x0000000e09097211 */ /* 0x080fe400020f0eff */
[----:B------:R-:W-:Y:S02]  /*4e70*/  LEA.HI.X.SX32 R13, R13, R14, 0x1, P6 ;  /* 0x0000000e0d0d7211 */ /* 0x000fe400030f0eff */
[----:B------:R-:W-:-:S02]  /*4e80*/  FSEL R0, R0, -INF , P1 ;  /* 0xff80000000007808 */ /* 0x000fc40000800000 */
[----:B------:R-:W-:Y:S01]  /*4e90*/  FSEL R3, R3, -INF , P2 ;  /* 0xff80000003037808 */ /* 0x000fe20001000000 */
[----:B0-----:R0:W-:Y:S01]  /*4ea0*/  STG.E.U16 desc[UR10][R6.64], R26 ;  /* 0x0000001a06007986 */ /* 0x0011e2000c10150a */
[----:B------:R-:W-:Y:S01]  /*4eb0*/  PRMT R4, R26, 0x7632, R4 ;  /* 0x000076321a047816 */ /* 0x000fe20000000004 */
[----:B------:R-:W-:Y:S01]  /*4ec0*/  FFMA R14, R0, 0.69314718246459960938, R29 ;  /* 0x3f317218000e7823 */ /* 0x000fe2000000001d */
[----:B------:R-:W-:Y:S01]  /*4ed0*/  LOP3.LUT R5, R5, 0x78, RZ, 0xc0, !PT ;  /* 0x0000007805057812 */ /* 0x000fe200078ec0ff */
[----:B------:R-:W-:Y:S01]  /*4ee0*/  FFMA R15, R3, 0.69314718246459960938, R32 ;  /* 0x3f317218030f7823 */ /* 0x000fe20000000020 */
[----:B-1----:R-:W-:Y:S01]  /*4ef0*/  UIMAD UR4, UR7, UR4, URZ ;  /* 0x00000004070472a4 */ /* 0x002fe2000f8e02ff */
[----:B------:R1:W-:Y:S01]  /*4f00*/  STG.E.U16 desc[UR10][R8.64], R4 ;  /* 0x0000000408007986 */ /* 0x0003e2000c10150a */
[C---:B------:R-:W-:Y:S01]  /*4f10*/  SHF.L.U32 R3, R2.reuse, 0x2, RZ ;  /* 0x0000000202037819 */ /* 0x040fe200000006ff */
[----:B------:R-:W-:Y:S01]  /*4f20*/  IMAD.HI R0, R2, 0x4, RZ ;  /* 0x0000000402007827 */ /* 0x000fe200078e02ff */
[----:B------:R-:W-:Y:S01]  /*4f30*/  USHF.L.U32 UR7, UR4, 0x2, URZ ;  /* 0x0000000204077899 */ /* 0x000fe200080006ff */
[----:B------:R1:W-:Y:S01]  /*4f40*/  STG.E.U16 desc[UR10][R10.64], R27 ;  /* 0x0000001b0a007986 */ /* 0x0003e2000c10150a */
[----:B------:R-:W-:Y:S01]  /*4f50*/  UIMAD.WIDE UR4, UR4, 0x4, URZ ;  /* 0x00000004040478a5 */ /* 0x000fe2000f8e02ff */
[----:B0-----:R-:W-:-:S03]  /*4f60*/  PRMT R7, R27, 0x7632, R7 ;  /* 0x000076321b077816 */ /* 0x001fc60000000007 */
[----:B--2---:R-:W-:Y:S02]  /*4f70*/  IADD3 R2, P1, P2, R3, UR7, R16 ;  /* 0x0000000703027c10 */ /* 0x004fe4000fa3e010 */
[----:B------:R1:W-:Y:S02]  /*4f80*/  STG.E.U16 desc[UR10][R12.64], R7 ;  /* 0x000000070c007986 */ /* 0x0003e4000c10150a */
[----:B------:R-:W-:Y:S01]  /*4f90*/  IADD3.X R3, PT, PT, R0, UR5, R17, P1, P2 ;  /* 0x0000000500037c10 */ /* 0x000fe20008fe4411 */
[----:B------:R-:W-:Y:S06]  /*4fa0*/  BAR.SYNC.DEFER_BLOCKING 0x0 ;  /* 0x0000000000007b1d */ /* 0x000fec0000010000 */
[----:B------:R1:W-:Y:S02]  /*4fb0*/  STS.64 [R5+UR6], R14 ;  /* 0x0000000e05007988 */ /* 0x0003e40008000a06 */
[----:B------:R-:W-:Y:S06]  /*4fc0*/  BAR.SYNC.DEFER_BLOCKING 0x0 ;  /* 0x0000000000007b1d */ /* 0x000fec0000010000 */
[----:B------:R-:W-:Y:S05]  /*4fd0*/  @P0 EXIT ;  /* 0x000000000000094d */ /* 0x000fea0003800000 */
[----:B-1----:R-:W0:Y:S04]  /*4fe0*/  LDS R5, [R28] ;  /* 0x000000001c057984 */ /* 0x002e280000000800 */
[----:B0-----:R-:W-:Y:S01]  /*4ff0*/  STG.E desc[UR10][R2.64], R5 ;  /* 0x0000000502007986 */ /* 0x001fe2000c10190a */
[----:B------:R-:W-:Y:S05]  /*5000*/  EXIT ;  /* 0x000000000000794d */ /* 0x000fea0003800000 */
.L_x_2:
[----:B------:R-:W-:-:S00]  /*5010*/  BRA `(.L_x_2) ;  /* 0xfffffffc00fc7947 */ /* 0x000fc0000383ffff */
[----:B------:R-:W-:-:S00]  /*5020*/  NOP ;  /* 0x0000000000007918 */ /* 0x000fc00000000000 */
        /* <DEDUP_REMOVED lines=13> */
.L_x_3:


//--------------------- .nv.global.init           --------------------------
	.section	.nv.global.init,"aw",@progbits
.nv.global.init:
	.type		_$_str,@object
	.size		_$_str,(.L_0 - _$_str)
_$_str:
        /*0000*/ 	.byte	0x5f, 0x5f, 0x43, 0x55, 0x44, 0x41, 0x5f, 0x46, 0x54, 0x5a, 0x00
.L_0:


//--------------------- .nv.shared.attn_fwd       --------------------------
	.section	.nv.shared.attn_fwd,"aw",@nobits
	.sectionflags	@""
	.align	16
	.zero		1024


//--------------------- .nv.shared.reserved.0     --------------------------
	.section	.nv.shared.reserved.0,"aw",@nobits
	.weak		__nv_reservedSMEM_offset_0_alias
	.size		__nv_reservedSMEM_offset_0_alias, 0, 64
	.other		__nv_reservedSMEM_offset_0_alias,@"STO_CUDA_RESERVED_SHARED STV_DEFAULT"
__nv_reservedSMEM_offset_0_alias:
	.zero		0
	.zero		64


//--------------------- .nv.constant0.attn_fwd    --------------------------
	.section	.nv.constant0.attn_fwd,"a",@progbits
	.sectionflags	@""
	.align	4
.nv.constant0.attn_fwd:
	.zero		1032


//--------------------- SYMBOLS --------------------------

	.type		.nv.reservedSmem.offset0,@object
	.size		.nv.reservedSmem.offset0,0x4
	.type		.nv.reservedSmem.cap,@object
	.size		.nv.reservedSmem.cap,0x4
